//
// Generated by NVIDIA NVVM Compiler
//
// Compiler Build ID: CL-36424714
// Cuda compilation tools, release 13.0, V13.0.88
// Based on NVVM 20.0.0
//

.version 9.0
.target sm_100
.address_size 64

	// .globl	_Z16LU_FactorizationPdS_S_i
.extern .func  (.param .b32 func_retval0) vprintf
(
	.param .b64 vprintf_param_0,
	.param .b64 vprintf_param_1
)
;
.global .align 1 .b8 $str[13] = {32, 114, 111, 119, 32, 105, 115, 32, 37, 100, 10, 32};
.global .align 1 .b8 $str$1[14] = {32, 99, 111, 108, 32, 32, 105, 115, 32, 37, 100, 32, 10};
.global .align 1 .b8 $str$2[19] = {32, 121, 32, 114, 111, 119, 32, 105, 115, 32, 37, 100, 32, 37, 100, 32, 10, 32};
.global .align 1 .b8 $str$3[16] = {32, 121, 32, 99, 111, 108, 32, 32, 105, 115, 32, 37, 100, 32, 10};

.visible .entry _Z16LU_FactorizationPdS_S_i(
	.param .u64 .ptr .align 1 _Z16LU_FactorizationPdS_S_i_param_0,
	.param .u64 .ptr .align 1 _Z16LU_FactorizationPdS_S_i_param_1,
	.param .u64 .ptr .align 1 _Z16LU_FactorizationPdS_S_i_param_2,
	.param .u32 _Z16LU_FactorizationPdS_S_i_param_3
)
{
	.local .align 8 .b8 	__local_depot0[8];
	.reg .b64 	%SP;
	.reg .b64 	%SPL;
	.reg .pred 	%p<27>;
	.reg .b32 	%r<88>;
	.reg .b64 	%rd<81>;
	.reg .b64 	%fd<61>;

	mov.u64 	%SPL, __local_depot0;
	cvta.local.u64 	%SP, %SPL;
	ld.param.u64 	%rd16, [_Z16LU_FactorizationPdS_S_i_param_0];
	ld.param.u64 	%rd17, [_Z16LU_FactorizationPdS_S_i_param_1];
	ld.param.u64 	%rd18, [_Z16LU_FactorizationPdS_S_i_param_2];
	ld.param.u32 	%r40, [_Z16LU_FactorizationPdS_S_i_param_3];
	cvta.to.global.u64 	%rd1, %rd16;
	cvta.to.global.u64 	%rd2, %rd17;
	cvta.to.global.u64 	%rd3, %rd18;
	mov.u32 	%r41, %ctaid.y;
	shl.b32 	%r1, %r41, 1;
	mov.u32 	%r2, %tid.y;
	add.s32 	%r3, %r1, %r2;
	mov.u32 	%r42, %ctaid.x;
	shl.b32 	%r4, %r42, 1;
	mov.u32 	%r5, %tid.x;
	add.s32 	%r6, %r4, %r5;
	setp.lt.s32 	%p1, %r40, 1;
	@%p1 bra 	$L__BB0_28;
	mad.lo.s32 	%r44, %r40, %r6, %r3;
	mul.wide.s32 	%rd19, %r44, 8;
	add.s64 	%rd4, %rd2, %rd19;
	mul.lo.s32 	%r7, %r40, %r3;
	add.s32 	%r45, %r7, %r6;
	mul.wide.s32 	%rd20, %r45, 8;
	add.s64 	%rd5, %rd3, %rd20;
	add.s64 	%rd6, %rd2, %rd20;
	add.s32 	%r46, %r7, %r3;
	mul.wide.u32 	%rd21, %r46, 8;
	add.s64 	%rd7, %rd3, %rd21;
	setp.eq.s32 	%p2, %r40, 1;
	mov.b32 	%r87, 0;
	@%p2 bra 	$L__BB0_20;
	and.b32  	%r87, %r40, 2147483646;
	neg.s32 	%r86, %r87;
	shl.b32 	%r10, %r40, 1;
	mul.wide.u32 	%rd23, %r7, 8;
	add.s64 	%rd24, %rd23, 8;
	add.s64 	%rd79, %rd1, %rd24;
	add.s64 	%rd78, %rd3, %rd24;
	add.s32 	%r49, %r2, %r1;
	neg.s32 	%r83, %r49;
	add.s32 	%r82, %r49, %r40;
	add.s32 	%r50, %r5, %r40;
	add.s32 	%r81, %r50, %r4;
	add.s32 	%r80, %r3, -1;
	mov.b64 	%rd80, 0;
	mov.b32 	%r84, 1;
	mov.b32 	%r79, 0;
	mov.u32 	%r76, %r7;
	mov.u32 	%r77, %r6;
	mov.u32 	%r78, %r3;
	mov.u32 	%r85, %r40;
$L__BB0_3:
	setp.ge.u32 	%p3, %r3, %r40;
	add.s32 	%r26, %r84, -1;
	setp.lt.u32 	%p4, %r3, %r26;
	or.pred  	%p5, %p3, %p4;
	@%p5 bra 	$L__BB0_11;
	add.u64 	%rd25, %SP, 0;
	add.u64 	%rd26, %SPL, 0;
	st.local.u32 	[%rd26], %r3;
	mov.u64 	%rd27, $str;
	cvta.global.u64 	%rd28, %rd27;
	{ // callseq 0, 0
	.param .b64 param0;
	st.param.b64 	[param0], %rd28;
	.param .b64 param1;
	st.param.b64 	[param1], %rd25;
	.param .b32 retval0;
	call.uni (retval0), 
	vprintf, 
	(
	param0, 
	param1
	);
	ld.param.b32 	%r51, [retval0];
	} // callseq 0
	st.local.u32 	[%rd26], %r6;
	mov.u64 	%rd29, $str$1;
	cvta.global.u64 	%rd30, %rd29;
	{ // callseq 1, 0
	.param .b64 param0;
	st.param.b64 	[param0], %rd30;
	.param .b64 param1;
	st.param.b64 	[param1], %rd25;
	.param .b32 retval0;
	call.uni (retval0), 
	vprintf, 
	(
	param0, 
	param1
	);
	ld.param.b32 	%r53, [retval0];
	} // callseq 1
	setp.ge.s32 	%p6, %r6, %r26;
	mov.f64 	%fd55, 0d0000000000000000;
	@%p6 bra 	$L__BB0_6;
	mul.wide.s32 	%rd31, %r77, 8;
	add.s64 	%rd32, %rd3, %rd31;
	ld.global.f64 	%fd14, [%rd32];
	ld.global.f64 	%fd15, [%rd4];
	fma.rn.f64 	%fd16, %fd14, %fd15, 0d0000000000000000;
	cvt.rzi.s32.f64 	%r55, %fd16;
	cvt.rn.f64.s32 	%fd55, %r55;
$L__BB0_6:
	mul.wide.s32 	%rd33, %r77, 8;
	add.s64 	%rd34, %rd1, %rd33;
	ld.global.f64 	%fd17, [%rd34];
	sub.f64 	%fd18, %fd17, %fd55;
	mul.wide.u32 	%rd35, %r78, 8;
	add.s64 	%rd36, %rd2, %rd35;
	st.global.f64 	[%rd36], %fd18;
	bar.sync 	0;
	setp.ne.s32 	%p7, %r80, -1;
	@%p7 bra 	$L__BB0_8;
	mov.b64 	%rd42, 4607182418800017408;
	st.global.u64 	[%rd7], %rd42;
	bra.uni 	$L__BB0_11;
$L__BB0_8:
	mov.f64 	%fd56, 0d0000000000000000;
	@%p6 bra 	$L__BB0_10;
	ld.global.f64 	%fd20, [%rd5];
	ld.global.f64 	%fd21, [%rd6];
	fma.rn.f64 	%fd22, %fd20, %fd21, 0d0000000000000000;
	cvt.rzi.s32.f64 	%r56, %fd22;
	cvt.rn.f64.s32 	%fd56, %r56;
$L__BB0_10:
	mul.wide.u32 	%rd37, %r76, 8;
	add.s64 	%rd38, %rd1, %rd37;
	ld.global.f64 	%fd23, [%rd38];
	sub.f64 	%fd24, %fd23, %fd56;
	mul.wide.u32 	%rd39, %r79, 8;
	add.s64 	%rd40, %rd2, %rd39;
	ld.global.f64 	%fd25, [%rd40];
	div.rn.f64 	%fd26, %fd24, %fd25;
	add.s64 	%rd41, %rd3, %rd37;
	st.global.f64 	[%rd41], %fd26;
$L__BB0_11:
	setp.le.u32 	%p10, %r3, %r26;
	or.pred  	%p11, %p3, %p10;
	@%p11 bra 	$L__BB0_19;
	add.u64 	%rd43, %SP, 0;
	add.u64 	%rd44, %SPL, 0;
	st.local.u32 	[%rd44], %r3;
	mov.u64 	%rd45, $str;
	cvta.global.u64 	%rd46, %rd45;
	{ // callseq 2, 0
	.param .b64 param0;
	st.param.b64 	[param0], %rd46;
	.param .b64 param1;
	st.param.b64 	[param1], %rd43;
	.param .b32 retval0;
	call.uni (retval0), 
	vprintf, 
	(
	param0, 
	param1
	);
	ld.param.b32 	%r57, [retval0];
	} // callseq 2
	st.local.u32 	[%rd44], %r6;
	mov.u64 	%rd47, $str$1;
	cvta.global.u64 	%rd48, %rd47;
	{ // callseq 3, 0
	.param .b64 param0;
	st.param.b64 	[param0], %rd48;
	.param .b64 param1;
	st.param.b64 	[param1], %rd43;
	.param .b32 retval0;
	call.uni (retval0), 
	vprintf, 
	(
	param0, 
	param1
	);
	ld.param.b32 	%r59, [retval0];
	} // callseq 3
	setp.gt.s32 	%p12, %r6, %r26;
	mov.f64 	%fd57, 0d0000000000000000;
	@%p12 bra 	$L__BB0_14;
	mul.wide.s32 	%rd49, %r81, 8;
	add.s64 	%rd50, %rd3, %rd49;
	ld.global.f64 	%fd28, [%rd50];
	ld.global.f64 	%fd29, [%rd4];
	fma.rn.f64 	%fd30, %fd28, %fd29, 0d0000000000000000;
	cvt.rzi.s32.f64 	%r61, %fd30;
	cvt.rn.f64.s32 	%fd57, %r61;
$L__BB0_14:
	mul.wide.s32 	%rd51, %r81, 8;
	add.s64 	%rd52, %rd1, %rd51;
	ld.global.f64 	%fd31, [%rd52];
	sub.f64 	%fd32, %fd31, %fd57;
	mul.wide.u32 	%rd53, %r82, 8;
	add.s64 	%rd54, %rd2, %rd53;
	st.global.f64 	[%rd54], %fd32;
	bar.sync 	0;
	setp.eq.s32 	%p13, %r83, -1;
	@%p13 bra 	$L__BB0_18;
	mov.f64 	%fd58, 0d0000000000000000;
	@%p12 bra 	$L__BB0_17;
	ld.global.f64 	%fd34, [%rd5];
	ld.global.f64 	%fd35, [%rd6];
	fma.rn.f64 	%fd36, %fd34, %fd35, 0d0000000000000000;
	cvt.rzi.s32.f64 	%r62, %fd36;
	cvt.rn.f64.s32 	%fd58, %r62;
$L__BB0_17:
	ld.global.f64 	%fd37, [%rd79];
	sub.f64 	%fd38, %fd37, %fd58;
	cvt.u64.u32 	%rd55, %r85;
	add.s64 	%rd56, %rd80, %rd55;
	shl.b64 	%rd57, %rd56, 3;
	add.s64 	%rd58, %rd2, %rd57;
	ld.global.f64 	%fd39, [%rd58+8];
	div.rn.f64 	%fd40, %fd38, %fd39;
	st.global.f64 	[%rd78], %fd40;
	bra.uni 	$L__BB0_19;
$L__BB0_18:
	mov.b64 	%rd59, 4607182418800017408;
	st.global.u64 	[%rd7], %rd59;
$L__BB0_19:
	add.s32 	%r86, %r86, 2;
	add.s64 	%rd80, %rd80, 2;
	add.s32 	%r85, %r85, %r10;
	add.s64 	%rd79, %rd79, 16;
	add.s64 	%rd78, %rd78, 16;
	add.s32 	%r84, %r84, 2;
	add.s32 	%r83, %r83, 2;
	add.s32 	%r82, %r82, %r10;
	add.s32 	%r81, %r81, %r10;
	add.s32 	%r80, %r80, -2;
	add.s32 	%r63, %r10, %r79;
	add.s32 	%r79, %r63, 2;
	add.s32 	%r78, %r78, %r10;
	add.s32 	%r77, %r77, %r10;
	add.s32 	%r76, %r76, 2;
	setp.ne.s32 	%p15, %r86, 0;
	@%p15 bra 	$L__BB0_3;
$L__BB0_20:
	setp.lt.u32 	%p16, %r3, %r40;
	and.b32  	%r64, %r40, 1;
	setp.eq.b32 	%p17, %r64, 1;
	not.pred 	%p18, %p17;
	setp.ge.u32 	%p19, %r3, %r87;
	and.pred  	%p20, %p16, %p19;
	not.pred 	%p22, %p20;
	or.pred  	%p23, %p18, %p22;
	@%p23 bra 	$L__BB0_28;
	add.u64 	%rd60, %SP, 0;
	add.u64 	%rd61, %SPL, 0;
	st.local.u32 	[%rd61], %r3;
	mov.u64 	%rd62, $str;
	cvta.global.u64 	%rd63, %rd62;
	{ // callseq 4, 0
	.param .b64 param0;
	st.param.b64 	[param0], %rd63;
	.param .b64 param1;
	st.param.b64 	[param1], %rd60;
	.param .b32 retval0;
	call.uni (retval0), 
	vprintf, 
	(
	param0, 
	param1
	);
	ld.param.b32 	%r65, [retval0];
	} // callseq 4
	st.local.u32 	[%rd61], %r6;
	mov.u64 	%rd64, $str$1;
	cvta.global.u64 	%rd65, %rd64;
	{ // callseq 5, 0
	.param .b64 param0;
	st.param.b64 	[param0], %rd65;
	.param .b64 param1;
	st.param.b64 	[param1], %rd60;
	.param .b32 retval0;
	call.uni (retval0), 
	vprintf, 
	(
	param0, 
	param1
	);
	ld.param.b32 	%r67, [retval0];
	} // callseq 5
	setp.ge.s32 	%p24, %r6, %r87;
	mov.f64 	%fd59, 0d0000000000000000;
	@%p24 bra 	$L__BB0_23;
	mad.lo.s32 	%r69, %r87, %r40, %r6;
	mul.wide.s32 	%rd66, %r69, 8;
	add.s64 	%rd67, %rd3, %rd66;
	ld.global.f64 	%fd42, [%rd67];
	ld.global.f64 	%fd43, [%rd4];
	fma.rn.f64 	%fd44, %fd42, %fd43, 0d0000000000000000;
	cvt.rzi.s32.f64 	%r70, %fd44;
	cvt.rn.f64.s32 	%fd59, %r70;
$L__BB0_23:
	mul.lo.s32 	%r39, %r87, %r40;
	add.s32 	%r71, %r39, %r6;
	mul.wide.s32 	%rd68, %r71, 8;
	add.s64 	%rd69, %rd1, %rd68;
	ld.global.f64 	%fd45, [%rd69];
	sub.f64 	%fd46, %fd45, %fd59;
	add.s32 	%r72, %r39, %r3;
	mul.wide.u32 	%rd70, %r72, 8;
	add.s64 	%rd71, %rd2, %rd70;
	st.global.f64 	[%rd71], %fd46;
	bar.sync 	0;
	setp.eq.s32 	%p25, %r87, %r3;
	@%p25 bra 	$L__BB0_27;
	setp.ge.s32 	%p26, %r6, %r87;
	mov.f64 	%fd60, 0d0000000000000000;
	@%p26 bra 	$L__BB0_26;
	ld.global.f64 	%fd48, [%rd5];
	ld.global.f64 	%fd49, [%rd6];
	fma.rn.f64 	%fd50, %fd48, %fd49, 0d0000000000000000;
	cvt.rzi.s32.f64 	%r73, %fd50;
	cvt.rn.f64.s32 	%fd60, %r73;
$L__BB0_26:
	add.s32 	%r74, %r87, %r7;
	mul.wide.u32 	%rd72, %r74, 8;
	add.s64 	%rd73, %rd1, %rd72;
	ld.global.f64 	%fd51, [%rd73];
	sub.f64 	%fd52, %fd51, %fd60;
	add.s32 	%r75, %r39, %r87;
	mul.wide.u32 	%rd74, %r75, 8;
	add.s64 	%rd75, %rd2, %rd74;
	ld.global.f64 	%fd53, [%rd75];
	div.rn.f64 	%fd54, %fd52, %fd53;
	add.s64 	%rd76, %rd3, %rd72;
	st.global.f64 	[%rd76], %fd54;
	bra.uni 	$L__BB0_28;
$L__BB0_27:
	mov.b64 	%rd77, 4607182418800017408;
	st.global.u64 	[%rd7], %rd77;
$L__BB0_28:
	ret;

}
	// .globl	_Z11calculate_yPdS_S_i
.visible .entry _Z11calculate_yPdS_S_i(
	.param .u64 .ptr .align 1 _Z11calculate_yPdS_S_i_param_0,
	.param .u64 .ptr .align 1 _Z11calculate_yPdS_S_i_param_1,
	.param .u64 .ptr .align 1 _Z11calculate_yPdS_S_i_param_2,
	.param .u32 _Z11calculate_yPdS_S_i_param_3
)
{
	.local .align 8 .b8 	__local_depot1[8];
	.reg .b64 	%SP;
	.reg .b64 	%SPL;
	.reg .pred 	%p<3>;
	.reg .b32 	%r<15>;
	.reg .b64 	%rd<20>;
	.reg .b64 	%fd<6>;

	mov.u64 	%SPL, __local_depot1;
	cvta.local.u64 	%SP, %SPL;
	ld.param.u64 	%rd3, [_Z11calculate_yPdS_S_i_param_0];
	ld.param.u64 	%rd5, [_Z11calculate_yPdS_S_i_param_1];
	ld.param.u64 	%rd4, [_Z11calculate_yPdS_S_i_param_2];
	ld.param.u32 	%r3, [_Z11calculate_yPdS_S_i_param_3];
	cvta.to.global.u64 	%rd1, %rd5;
	add.u64 	%rd6, %SP, 0;
	add.u64 	%rd7, %SPL, 0;
	mov.u32 	%r4, %ctaid.y;
	mov.u32 	%r5, %ntid.y;
	mov.u32 	%r6, %tid.y;
	mad.lo.s32 	%r1, %r4, %r5, %r6;
	mov.u32 	%r7, %ctaid.x;
	mov.u32 	%r8, %ntid.x;
	mov.u32 	%r9, %tid.x;
	mad.lo.s32 	%r2, %r7, %r8, %r9;
	st.local.v2.u32 	[%rd7], {%r1, %r6};
	mov.u64 	%rd8, $str$2;
	cvta.global.u64 	%rd9, %rd8;
	{ // callseq 6, 0
	.param .b64 param0;
	st.param.b64 	[param0], %rd9;
	.param .b64 param1;
	st.param.b64 	[param1], %rd6;
	.param .b32 retval0;
	call.uni (retval0), 
	vprintf, 
	(
	param0, 
	param1
	);
	ld.param.b32 	%r10, [retval0];
	} // callseq 6
	st.local.u32 	[%rd7], %r2;
	mov.u64 	%rd10, $str$3;
	cvta.global.u64 	%rd11, %rd10;
	{ // callseq 7, 0
	.param .b64 param0;
	st.param.b64 	[param0], %rd11;
	.param .b64 param1;
	st.param.b64 	[param1], %rd6;
	.param .b32 retval0;
	call.uni (retval0), 
	vprintf, 
	(
	param0, 
	param1
	);
	ld.param.b32 	%r12, [retval0];
	} // callseq 7
	setp.ge.s32 	%p1, %r1, %r3;
	@%p1 bra 	$L__BB1_4;
	cvta.to.global.u64 	%rd12, %rd3;
	mul.wide.u32 	%rd13, %r1, 8;
	add.s64 	%rd14, %rd12, %rd13;
	ld.global.f64 	%fd1, [%rd14];
	add.s64 	%rd2, %rd1, %rd13;
	st.global.f64 	[%rd2], %fd1;
	setp.ge.s32 	%p2, %r2, %r1;
	@%p2 bra 	$L__BB1_3;
	mad.lo.s32 	%r14, %r3, %r1, %r2;
	cvta.to.global.u64 	%rd15, %rd4;
	mul.wide.s32 	%rd16, %r14, 8;
	add.s64 	%rd17, %rd15, %rd16;
	ld.global.f64 	%fd2, [%rd17];
	mul.wide.s32 	%rd18, %r2, 8;
	add.s64 	%rd19, %rd1, %rd18;
	ld.global.f64 	%fd3, [%rd19];
	mul.f64 	%fd4, %fd2, %fd3;
	sub.f64 	%fd5, %fd1, %fd4;
	st.global.f64 	[%rd2], %fd5;
$L__BB1_3:
	bar.sync 	0;
$L__BB1_4:
	ret;

}


// ===== COMPILED SASS (sm_100) =====

	.target	sm_100

	.elftype	@"ET_EXEC"


//--------------------- .note.nv.tkinfo           --------------------------
	.section	.note.nv.tkinfo,"",@"SHT_NOTE"
	.sectionflags	@"SHF_NOTE_NV_TKINFO"
	.tkinfo
        /*0018*/ 	.word	0x00000002
        /*0030*/ 	.string	""
        /*0030*/ 	.string	"ptxas"
        /*0030*/ 	.string	"Cuda compilation tools, release 13.0, V13.0.88"
        /*0030*/ 	.string	"Build cuda_13.0.r13.0/compiler.36424714_0"
        /*0030*/ 	.string	"-arch sm_100 -m 64 "



//--------------------- .note.nv.cuinfo           --------------------------
	.section	.note.nv.cuinfo,"",@"SHT_NOTE"
	.sectionflags	@"SHF_NOTE_NV_CUINFO"
        /*0018*/ 	.short	0x0002
        /*001a*/ 	.short	0x0064
        /*001c*/ 	.short	0x0082
	.zero		2


//--------------------- .nv.info                  --------------------------
	.section	.nv.info,"",@"SHT_CUDA_INFO"
	.align	4


	//----- nvinfo : EIATTR_REGCOUNT
	.align		4
        /*0000*/ 	.byte	0x04, 0x2f
        /*0002*/ 	.short	(.L_5 - .L_4)
	.align		4
.L_4:
        /*0004*/ 	.word	index@(_Z16LU_FactorizationPdS_S_i)
        /*0008*/ 	.word	0x00000036


	//----- nvinfo : EIATTR_FRAME_SIZE
	.align		4
.L_5:
        /*000c*/ 	.byte	0x04, 0x11
        /*000e*/ 	.short	(.L_7 - .L_6)
	.align		4
.L_6:
        /*0010*/ 	.word	index@($__internal_0_$__cuda_sm20_div_rn_f64_full)
        /*0014*/ 	.word	0x00000008


	//----- nvinfo : EIATTR_FRAME_SIZE
	.align		4
.L_7:
        /*0018*/ 	.byte	0x04, 0x11
        /*001a*/ 	.short	(.L_9 - .L_8)
	.align		4
.L_8:
        /*001c*/ 	.word	index@(_Z16LU_FactorizationPdS_S_i)
        /*0020*/ 	.word	0x00000008


	//----- nvinfo : EIATTR_REGCOUNT
	.align		4
.L_9:
        /*0024*/ 	.byte	0x04, 0x2f
        /*0026*/ 	.short	(.L_11 - .L_10)
	.align		4
.L_10:
        /*0028*/ 	.word	index@(_Z11calculate_yPdS_S_i)
        /*002c*/ 	.word	0x00000018


	//----- nvinfo : EIATTR_FRAME_SIZE
	.align		4
.L_11:
        /*0030*/ 	.byte	0x04, 0x11
        /*0032*/ 	.short	(.L_13 - .L_12)
	.align		4
.L_12:
        /*0034*/ 	.word	index@(_Z11calculate_yPdS_S_i)
        /*0038*/ 	.word	0x00000008


	//----- nvinfo : EIATTR_MIN_STACK_SIZE
	.align		4
.L_13:
        /*003c*/ 	.byte	0x04, 0x12
        /*003e*/ 	.short	(.L_15 - .L_14)
	.align		4
.L_14:
        /*0040*/ 	.word	index@(_Z11calculate_yPdS_S_i)
        /*0044*/ 	.word	0x00000008


	//----- nvinfo : EIATTR_MIN_STACK_SIZE
	.align		4
.L_15:
        /*0048*/ 	.byte	0x04, 0x12
        /*004a*/ 	.short	(.L_17 - .L_16)
	.align		4
.L_16:
        /*004c*/ 	.word	index@(_Z16LU_FactorizationPdS_S_i)
        /*0050*/ 	.word	0x00000008
.L_17:


//--------------------- .nv.compat                --------------------------
	.section	.nv.compat,"",@"SHT_CUDA_COMPAT_INFO"
	.align	4
        /*0000*/ 	.byte	0x02, 0x09, 0x00, 0x00, 0x02, 0x02, 0x01, 0x00, 0x02, 0x05, 0x05, 0x00, 0x03, 0x07, 0x01, 0x01
        /*0010*/ 	.byte	0x02, 0x03, 0x00, 0x00, 0x02, 0x06, 0x01, 0x00, 0x04, 0x0b, 0x08, 0x00, 0x01, 0x00, 0x00, 0x00
        /*0020*/ 	.byte	0x00, 0x00, 0x00, 0x00


//--------------------- .nv.info._Z11calculate_yPdS_S_i --------------------------
	.section	.nv.info._Z11calculate_yPdS_S_i,"",@"SHT_CUDA_INFO"
	.sectionflags	@""
	.align	4


	//----- nvinfo : EIATTR_CUDA_API_VERSION
	.align		4
        /*0000*/ 	.byte	0x04, 0x37
        /*0002*/ 	.short	(.L_19 - .L_18)
.L_18:
        /*0004*/ 	.word	0x00000082


	//----- nvinfo : EIATTR_KPARAM_INFO
	.align		4
.L_19:
        /*0008*/ 	.byte	0x04, 0x17
        /*000a*/ 	.short	(.L_21 - .L_20)
.L_20:
        /*000c*/ 	.word	0x00000000
        /*0010*/ 	.short	0x0003
        /*0012*/ 	.short	0x0018
        /*0014*/ 	.byte	0x00, 0xf0, 0x11, 0x00


	//----- nvinfo : EIATTR_KPARAM_INFO
	.align		4
.L_21:
        /*0018*/ 	.byte	0x04, 0x17
        /*001a*/ 	.short	(.L_23 - .L_22)
.L_22:
        /*001c*/ 	.word	0x00000000
        /*0020*/ 	.short	0x0002
        /*0022*/ 	.short	0x0010
        /*0024*/ 	.byte	0x00, 0xf5, 0x21, 0x00


	//----- nvinfo : EIATTR_KPARAM_INFO
	.align		4
.L_23:
        /*0028*/ 	.byte	0x04, 0x17
        /*002a*/ 	.short	(.L_25 - .L_24)
.L_24:
        /*002c*/ 	.word	0x00000000
        /*0030*/ 	.short	0x0001
        /*0032*/ 	.short	0x0008
        /*0034*/ 	.byte	0x00, 0xf5, 0x21, 0x00


	//----- nvinfo : EIATTR_KPARAM_INFO
	.align		4
.L_25:
        /*0038*/ 	.byte	0x04, 0x17
        /*003a*/ 	.short	(.L_27 - .L_26)
.L_26:
        /*003c*/ 	.word	0x00000000
        /*0040*/ 	.short	0x0000
        /*0042*/ 	.short	0x0000
        /*0044*/ 	.byte	0x00, 0xf5, 0x21, 0x00


	//----- nvinfo : EIATTR_SPARSE_MMA_MASK
	.align		4
.L_27:
        /*0048*/ 	.byte	0x03, 0x50
        /*004a*/ 	.short	0x0000


	//----- nvinfo : EIATTR_MAXREG_COUNT
	.align		4
        /*004c*/ 	.byte	0x03, 0x1b
        /*004e*/ 	.short	0x00ff


	//----- nvinfo : EIATTR_NUM_BARRIERS
	.align		4
        /*0050*/ 	.byte	0x02, 0x4c
        /*0052*/ 	.byte	0x01
	.zero		1


	//----- nvinfo : EIATTR_EXTERNS
	.align		4
        /*0054*/ 	.byte	0x04, 0x0f
        /*0056*/ 	.short	(.L_29 - .L_28)


	//   ....[0]....
	.align		4
.L_28:
        /*0058*/ 	.word	index@(vprintf)


	//----- nvinfo : EIATTR_MERCURY_ISA_VERSION
	.align		4
.L_29:
        /*005c*/ 	.byte	0x03, 0x5f
        /*005e*/ 	.short	0x0101


	//----- nvinfo : EIATTR_VRC_CTA_INIT_COUNT
	.align		4
        /*0060*/ 	.byte	0x02, 0x4a
	.zero		1
	.zero		1


	//----- nvinfo : EIATTR_SYSCALL_OFFSETS
	.align		4
        /*0064*/ 	.byte	0x04, 0x46
        /*0066*/ 	.short	(.L_31 - .L_30)


	//   ....[0]....
.L_30:
        /*0068*/ 	.word	0x00000170


	//   ....[1]....
        /*006c*/ 	.word	0x00000200


	//----- nvinfo : EIATTR_EXIT_INSTR_OFFSETS
	.align		4
.L_31:
        /*0070*/ 	.byte	0x04, 0x1c
        /*0072*/ 	.short	(.L_33 - .L_32)


	//   ....[0]....
.L_32:
        /*0074*/ 	.word	0x00000230


	//   ....[1]....
        /*0078*/ 	.word	0x000003d0


	//----- nvinfo : EIATTR_CRS_STACK_SIZE
	.align		4
.L_33:
        /*007c*/ 	.byte	0x04, 0x1e
        /*007e*/ 	.short	(.L_35 - .L_34)
.L_34:
        /*0080*/ 	.word	0x00000000


	//----- nvinfo : EIATTR_CBANK_PARAM_SIZE
	.align		4
.L_35:
        /*0084*/ 	.byte	0x03, 0x19
        /*0086*/ 	.short	0x001c


	//----- nvinfo : EIATTR_PARAM_CBANK
	.align		4
        /*0088*/ 	.byte	0x04, 0x0a
        /*008a*/ 	.short	(.L_37 - .L_36)
	.align		4
.L_36:
        /*008c*/ 	.word	index@(.nv.constant0._Z11calculate_yPdS_S_i)
        /*0090*/ 	.short	0x0380
        /*0092*/ 	.short	0x001c


	//----- nvinfo : EIATTR_SW_WAR
	.align		4
.L_37:
        /*0094*/ 	.byte	0x04, 0x36
        /*0096*/ 	.short	(.L_39 - .L_38)
.L_38:
        /*0098*/ 	.word	0x00000008
.L_39:


//--------------------- .nv.info._Z16LU_FactorizationPdS_S_i --------------------------
	.section	.nv.info._Z16LU_FactorizationPdS_S_i,"",@"SHT_CUDA_INFO"
	.sectionflags	@""
	.align	4


	//----- nvinfo : EIATTR_CUDA_API_VERSION
	.align		4
        /*0000*/ 	.byte	0x04, 0x37
        /*0002*/ 	.short	(.L_41 - .L_40)
.L_40:
        /*0004*/ 	.word	0x00000082


	//----- nvinfo : EIATTR_KPARAM_INFO
	.align		4
.L_41:
        /*0008*/ 	.byte	0x04, 0x17
        /*000a*/ 	.short	(.L_43 - .L_42)
.L_42:
        /*000c*/ 	.word	0x00000000
        /*0010*/ 	.short	0x0003
        /*0012*/ 	.short	0x0018
        /*0014*/ 	.byte	0x00, 0xf0, 0x11, 0x00


	//----- nvinfo : EIATTR_KPARAM_INFO
	.align		4
.L_43:
        /*0018*/ 	.byte	0x04, 0x17
        /*001a*/ 	.short	(.L_45 - .L_44)
.L_44:
        /*001c*/ 	.word	0x00000000
        /*0020*/ 	.short	0x0002
        /*0022*/ 	.short	0x0010
        /*0024*/ 	.byte	0x00, 0xf5, 0x21, 0x00


	//----- nvinfo : EIATTR_KPARAM_INFO
	.align		4
.L_45:
        /*0028*/ 	.byte	0x04, 0x17
        /*002a*/ 	.short	(.L_47 - .L_46)
.L_46:
        /*002c*/ 	.word	0x00000000
        /*0030*/ 	.short	0x0001
        /*0032*/ 	.short	0x0008
        /*0034*/ 	.byte	0x00, 0xf5, 0x21, 0x00


	//----- nvinfo : EIATTR_KPARAM_INFO
	.align		4
.L_47:
        /*0038*/ 	.byte	0x04, 0x17
        /*003a*/ 	.short	(.L_49 - .L_48)
.L_48:
        /*003c*/ 	.word	0x00000000
        /*0040*/ 	.short	0x0000
        /*0042*/ 	.short	0x0000
        /*0044*/ 	.byte	0x00, 0xf5, 0x21, 0x00


	//----- nvinfo : EIATTR_SPARSE_MMA_MASK
	.align		4
.L_49:
        /*0048*/ 	.byte	0x03, 0x50
        /*004a*/ 	.short	0x0000


	//----- nvinfo : EIATTR_MAXREG_COUNT
	.align		4
        /*004c*/ 	.byte	0x03, 0x1b
        /*004e*/ 	.short	0x00ff


	//----- nvinfo : EIATTR_NUM_BARRIERS
	.align		4
        /*0050*/ 	.byte	0x02, 0x4c
        /*0052*/ 	.byte	0x01
	.zero		1


	//----- nvinfo : EIATTR_EXTERNS
	.align		4
        /*0054*/ 	.byte	0x04, 0x0f
        /*0056*/ 	.short	(.L_51 - .L_50)


	//   ....[0]....
	.align		4
.L_50:
        /*0058*/ 	.word	index@(vprintf)


	//----- nvinfo : EIATTR_MERCURY_ISA_VERSION
	.align		4
.L_51:
        /*005c*/ 	.byte	0x03, 0x5f
        /*005e*/ 	.short	0x0101


	//----- nvinfo : EIATTR_VRC_CTA_INIT_COUNT
	.align		4
        /*0060*/ 	.byte	0x02, 0x4a
	.zero		1
	.zero		1


	//----- nvinfo : EIATTR_SYSCALL_OFFSETS
	.align		4
        /*0064*/ 	.byte	0x04, 0x46
        /*0066*/ 	.short	(.L_53 - .L_52)


	//   ....[0]....
.L_52:
        /*0068*/ 	.word	0x00000490


	//   ....[1]....
        /*006c*/ 	.word	0x00000520


	//   ....[2]....
        /*0070*/ 	.word	0x00000980


	//   ....[3]....
        /*0074*/ 	.word	0x00000a10


	//   ....[4]....
        /*0078*/ 	.word	0x00001030


	//   ....[5]....
        /*007c*/ 	.word	0x000010c0


	//----- nvinfo : EIATTR_EXIT_INSTR_OFFSETS
	.align		4
.L_53:
        /*0080*/ 	.byte	0x04, 0x1c
        /*0082*/ 	.short	(.L_55 - .L_54)


	//   ....[0]....
.L_54:
        /*0084*/ 	.word	0x00000090


	//   ....[1]....
        /*0088*/ 	.word	0x00000f90


	//   ....[2]....
        /*008c*/ 	.word	0x000014a0


	//   ....[3]....
        /*0090*/ 	.word	0x000014e0


	//----- nvinfo : EIATTR_CRS_STACK_SIZE
	.align		4
.L_55:
        /*0094*/ 	.byte	0x04, 0x1e
        /*0096*/ 	.short	(.L_57 - .L_56)
.L_56:
        /*0098*/ 	.word	0x00000000


	//----- nvinfo : EIATTR_CBANK_PARAM_SIZE
	.align		4
.L_57:
        /*009c*/ 	.byte	0x03, 0x19
        /*009e*/ 	.short	0x001c


	//----- nvinfo : EIATTR_PARAM_CBANK
	.align		4
        /*00a0*/ 	.byte	0x04, 0x0a
        /*00a2*/ 	.short	(.L_59 - .L_58)
	.align		4
.L_58:
        /*00a4*/ 	.word	index@(.nv.constant0._Z16LU_FactorizationPdS_S_i)
        /*00a8*/ 	.short	0x0380
        /*00aa*/ 	.short	0x001c


	//----- nvinfo : EIATTR_SW_WAR
	.align		4
.L_59:
        /*00ac*/ 	.byte	0x04, 0x36
        /*00ae*/ 	.short	(.L_61 - .L_60)
.L_60:
        /*00b0*/ 	.word	0x00000008
.L_61:


//--------------------- .nv.callgraph             --------------------------
	.section	.nv.callgraph,"",@"SHT_CUDA_CALLGRAPH"
	.align	4
	.sectionentsize	8
	.align		4
        /*0000*/ 	.word	0x00000000
	.align		4
        /*0004*/ 	.word	0xffffffff
	.align		4
        /*0008*/ 	.word	index@(_Z11calculate_yPdS_S_i)
	.align		4
        /*000c*/ 	.word	index@(vprintf)
	.align		4
        /*0010*/ 	.word	index@(_Z16LU_FactorizationPdS_S_i)
	.align		4
        /*0014*/ 	.word	index@(vprintf)
	.align		4
        /*0018*/ 	.word	0x00000000
	.align		4
        /*001c*/ 	.word	0xfffffffe
	.align		4
        /*0020*/ 	.word	0x00000000
	.align		4
        /*0024*/ 	.word	0xfffffffd
	.align		4
        /*0028*/ 	.word	0x00000000
	.align		4
        /*002c*/ 	.word	0xfffffffc


//--------------------- .nv.constant4             --------------------------
	.section	.nv.constant4,"a",@progbits
	.align	8
	.align		8
.nv.constant4:
        /*0000*/ 	.dword	vprintf
	.align		8
        /*0008*/ 	.dword	$str
	.align		8
        /*0010*/ 	.dword	$str$1
	.align		8
        /*0018*/ 	.dword	$str$2
	.align		8
        /*0020*/ 	.dword	$str$3


//--------------------- .text._Z11calculate_yPdS_S_i --------------------------
	.section	.text._Z11calculate_yPdS_S_i,"ax",@progbits
	.align	128
        .global         _Z11calculate_yPdS_S_i
        .type           _Z11calculate_yPdS_S_i,@function
        .size           _Z11calculate_yPdS_S_i,(.L_x_31 - _Z11calculate_yPdS_S_i)
        .other          _Z11calculate_yPdS_S_i,@"STO_CUDA_ENTRY STV_DEFAULT"
_Z11calculate_yPdS_S_i:
.text._Z11calculate_yPdS_S_i:
[----:B------:R-:W0:Y:S01]  /*0000*/  LDC R1, c[0x0][0x37c] ;  /* 0x0000df00ff017b82 */ /* 0x000e220000000800 */
[----:B------:R-:W1:Y:S01]  /*0010*/  S2R R3, SR_TID.Y ;  /* 0x0000000000037919 */ /* 0x000e620000002200 */
[----:B------:R-:W2:Y:S06]  /*0020*/  LDCU UR5, c[0x0][0x2fc] ;  /* 0x00005f80ff0577ac */ /* 0x000eac0008000800 */
[----:B------:R-:W1:Y:S01]  /*0030*/  S2UR UR6, SR_CTAID.Y ;  /* 0x00000000000679c3 */ /* 0x000e620000002600 */
[----:B0-----:R-:W-:Y:S01]  /*0040*/  VIADD R1, R1, 0xfffffff8 ;  /* 0xfffffff801017836 */ /* 0x001fe20000000000 */
[----:B------:R-:W0:Y:S01]  /*0050*/  S2R R0, SR_TID.X ;  /* 0x0000000000007919 */ /* 0x000e220000002100 */
[----:B------:R-:W3:Y:S01]  /*0060*/  LDCU UR4, c[0x0][0x2f8] ;  /* 0x00005f00ff0477ac */ /* 0x000ee20008000800 */
[----:B------:R-:W-:Y:S01]  /*0070*/  MOV R16, 0x0 ;  /* 0x0000000000107802 */ /* 0x000fe20000000f00 */
[----:B------:R-:W4:Y:S03]  /*0080*/  LDCU.64 UR8, c[0x4][0x18] ;  /* 0x01000300ff0877ac */ /* 0x000f260008000a00 */
[----:B------:R-:W1:Y:S08]  /*0090*/  LDC R2, c[0x0][0x364] ;  /* 0x0000d900ff027b82 */ /* 0x000e700000000800 */
[----:B------:R-:W0:Y:S01]  /*00a0*/  S2UR UR7, SR_CTAID.X ;  /* 0x00000000000779c3 */ /* 0x000e220000002500 */
[----:B---3--:R-:W-:-:S07]  /*00b0*/  IADD3 R18, P0, PT, R1, UR4, RZ ;  /* 0x0000000401127c10 */ /* 0x008fce000ff1e0ff */
[----:B------:R-:W0:Y:S01]  /*00c0*/  LDC R17, c[0x0][0x360] ;  /* 0x0000d800ff117b82 */ /* 0x000e220000000800 */
[----:B----4-:R-:W-:Y:S01]  /*00d0*/  MOV R4, UR8 ;  /* 0x0000000800047c02 */ /* 0x010fe20008000f00 */
[----:B--2---:R-:W-:Y:S02]  /*00e0*/  IMAD.X R19, RZ, RZ, UR5, P0 ;  /* 0x00000005ff137e24 */ /* 0x004fe400080e06ff */
[----:B------:R-:W-:Y:S02]  /*00f0*/  IMAD.U32 R5, RZ, RZ, UR9 ;  /* 0x00000009ff057e24 */ /* 0x000fe4000f8e00ff */
[----:B------:R-:W-:Y:S01]  /*0100*/  IMAD.MOV.U32 R6, RZ, RZ, R18 ;  /* 0x000000ffff067224 */ /* 0x000fe200078e0012 */
[----:B------:R-:W-:Y:S01]  /*0110*/  MOV R7, R19 ;  /* 0x0000001300077202 */ /* 0x000fe20000000f00 */
[----:B-1----:R-:W-:Y:S01]  /*0120*/  IMAD R2, R2, UR6, R3 ;  /* 0x0000000602027c24 */ /* 0x002fe2000f8e0203 */
[----:B------:R1:W2:Y:S04]  /*0130*/  LDC.64 R8, c[0x4][R16] ;  /* 0x0100000010087b82 */ /* 0x0002a80000000a00 */
[----:B------:R1:W-:Y:S02]  /*0140*/  STL.64 [R1], R2 ;  /* 0x0000000201007387 */ /* 0x0003e40000100a00 */
[----:B01----:R-:W-:-:S07]  /*0150*/  IMAD R17, R17, UR7, R0 ;  /* 0x0000000711117c24 */ /* 0x003fce000f8e0200 */
[----:B------:R-:W-:-:S07]  /*0160*/  LEPC R20, `(.L_x_0) ;  /* 0x000000001014794e */ /* 0x000fce0000000000 */
[----:B--2---:R-:W-:Y:S05]  /*0170*/  CALL.ABS.NOINC R8 ;  /* 0x0000000008007343 */ /* 0x004fea0003c00000 */
.L_x_0:
[----:B------:R0:W-:Y:S01]  /*0180*/  STL [R1], R17 ;  /* 0x0000001101007387 */ /* 0x0001e20000100800 */
[----:B------:R0:W1:Y:S01]  /*0190*/  LDC.64 R8, c[0x4][R16] ;  /* 0x0100000010087b82 */ /* 0x0000620000000a00 */
[----:B------:R-:W2:Y:S01]  /*01a0*/  LDCU.64 UR4, c[0x4][0x20] ;  /* 0x01000400ff0477ac */ /* 0x000ea20008000a00 */
[----:B------:R-:W-:Y:S01]  /*01b0*/  IMAD.MOV.U32 R6, RZ, RZ, R18 ;  /* 0x000000ffff067224 */ /* 0x000fe200078e0012 */
[----:B------:R-:W-:Y:S01]  /*01c0*/  MOV R7, R19 ;  /* 0x0000001300077202 */ /* 0x000fe20000000f00 */
[----:B--2---:R-:W-:Y:S01]  /*01d0*/  IMAD.U32 R4, RZ, RZ, UR4 ;  /* 0x00000004ff047e24 */ /* 0x004fe2000f8e00ff */
[----:B0-----:R-:W-:-:S07]  /*01e0*/  MOV R5, UR5 ;  /* 0x0000000500057c02 */ /* 0x001fce0008000f00 */
[----:B------:R-:W-:-:S07]  /*01f0*/  LEPC R20, `(.L_x_1) ;  /* 0x000000001014794e */ /* 0x000fce0000000000 */
[----:B-1----:R-:W-:Y:S05]  /*0200*/  CALL.ABS.NOINC R8 ;  /* 0x0000000008007343 */ /* 0x002fea0003c00000 */
.L_x_1:
[----:B------:R-:W0:Y:S02]  /*0210*/  LDC R3, c[0x0][0x398] ;  /* 0x0000e600ff037b82 */ /* 0x000e240000000800 */
[----:B0-----:R-:W-:-:S13]  /*0220*/  ISETP.GE.AND P0, PT, R2, R3, PT ;  /* 0x000000030200720c */ /* 0x001fda0003f06270 */
[----:B------:R-:W-:Y:S05]  /*0230*/  @P0 EXIT ;  /* 0x000000000000094d */ /* 0x000fea0003800000 */
[----:B------:R-:W0:Y:S08]  /*0240*/  LDC.64 R12, c[0x0][0x358] ;  /* 0x0000d600ff0c7b82 */ /* 0x000e300000000a00 */
[----:B------:R-:W1:Y:S08]  /*0250*/  LDC.64 R4, c[0x0][0x380] ;  /* 0x0000e000ff047b82 */ /* 0x000e700000000a00 */
[----:B------:R-:W2:Y:S01]  /*0260*/  LDC.64 R8, c[0x0][0x388] ;  /* 0x0000e200ff087b82 */ /* 0x000ea20000000a00 */
[----:B0-----:R-:W-:-:S02]  /*0270*/  R2UR UR4, R12 ;  /* 0x000000000c0472ca */ /* 0x001fc400000e0000 */
[----:B------:R-:W-:Y:S01]  /*0280*/  R2UR UR5, R13 ;  /* 0x000000000d0572ca */ /* 0x000fe200000e0000 */
[----:B-1----:R-:W-:-:S12]  /*0290*/  IMAD.WIDE.U32 R4, R2, 0x8, R4 ;  /* 0x0000000802047825 */ /* 0x002fd800078e0004 */
[----:B------:R-:W3:Y:S01]  /*02a0*/  LDG.E.64 R4, desc[UR4][R4.64] ;  /* 0x0000000404047981 */ /* 0x000ee2000c1e1b00 */
[----:B------:R-:W-:Y:S01]  /*02b0*/  ISETP.GE.AND P0, PT, R17, R2, PT ;  /* 0x000000021100720c */ /* 0x000fe20003f06270 */
[----:B--2---:R-:W-:-:S05]  /*02c0*/  IMAD.WIDE.U32 R6, R2, 0x8, R8 ;  /* 0x0000000802067825 */ /* 0x004fca00078e0008 */
[----:B---3--:R0:W-:Y:S07]  /*02d0*/  STG.E.64 desc[UR4][R6.64], R4 ;  /* 0x0000000406007986 */ /* 0x0081ee000c101b04 */
[----:B------:R-:W-:Y:S05]  /*02e0*/  @P0 BRA `(.L_x_2) ;  /* 0x0000000000300947 */ /* 0x000fea0003800000 */
[----:B------:R-:W1:Y:S01]  /*02f0*/  LDC.64 R10, c[0x0][0x390] ;  /* 0x0000e400ff0a7b82 */ /* 0x000e620000000a00 */
[----:B------:R-:W-:Y:S01]  /*0300*/  R2UR UR6, R12 ;  /* 0x000000000c0672ca */ /* 0x000fe200000e0000 */
[----:B------:R-:W-:Y:S01]  /*0310*/  IMAD R3, R2, R3, R17 ;  /* 0x0000000302037224 */ /* 0x000fe200078e0211 */
[----:B------:R-:W-:Y:S01]  /*0320*/  R2UR UR7, R13 ;  /* 0x000000000d0772ca */ /* 0x000fe200000e0000 */
[----:B------:R-:W-:Y:S01]  /*0330*/  IMAD.WIDE R8, R17, 0x8, R8 ;  /* 0x0000000811087825 */ /* 0x000fe200078e0208 */
[----:B------:R-:W-:Y:S02]  /*0340*/  R2UR UR4, R12 ;  /* 0x000000000c0472ca */ /* 0x000fe400000e0000 */
[----:B------:R-:W-:-:S09]  /*0350*/  R2UR UR5, R13 ;  /* 0x000000000d0572ca */ /* 0x000fd200000e0000 */
[----:B------:R-:W0:Y:S01]  /*0360*/  LDG.E.64 R8, desc[UR6][R8.64] ;  /* 0x0000000608087981 */ /* 0x000e22000c1e1b00 */
[----:B-1----:R-:W-:-:S06]  /*0370*/  IMAD.WIDE R2, R3, 0x8, R10 ;  /* 0x0000000803027825 */ /* 0x002fcc00078e020a */
[----:B------:R-:W0:Y:S02]  /*0380*/  LDG.E.64 R2, desc[UR4][R2.64] ;  /* 0x0000000402027981 */ /* 0x000e24000c1e1b00 */
[----:B0-----:R-:W-:-:S07]  /*0390*/  DFMA R4, -R2, R8, R4 ;  /* 0x000000080204722b */ /* 0x001fce0000000104 */
[----:B------:R1:W-:Y:S04]  /*03a0*/  STG.E.64 desc[UR4][R6.64], R4 ;  /* 0x0000000406007986 */ /* 0x0003e8000c101b04 */
.L_x_2:
[----:B------:R-:W-:Y:S05]  /*03b0*/  WARPSYNC.ALL ;  /* 0x0000000000007948 */ /* 0x000fea0003800000 */
[----:B------:R-:W-:Y:S06]  /*03c0*/  BAR.SYNC.DEFER_BLOCKING 0x0 ;  /* 0x0000000000007b1d */ /* 0x000fec0000010000 */
[----:B------:R-:W-:Y:S05]  /*03d0*/  EXIT ;  /* 0x000000000000794d */ /* 0x000fea0003800000 */
.L_x_3:
[----:B------:R-:W-:-:S00]  /*03e0*/  BRA `(.L_x_3) ;  /* 0xfffffffc00fc7947 */ /* 0x000fc0000383ffff */
[----:B------:R-:W-:-:S00]  /*03f0*/  NOP ;  /* 0x0000000000007918 */ /* 0x000fc00000000000 */
        /* <DEDUP_REMOVED lines=8> */
.L_x_31:


//--------------------- .text._Z16LU_FactorizationPdS_S_i --------------------------
	.section	.text._Z16LU_FactorizationPdS_S_i,"ax",@progbits
	.align	128
        .global         _Z16LU_FactorizationPdS_S_i
        .type           _Z16LU_FactorizationPdS_S_i,@function
        .size           _Z16LU_FactorizationPdS_S_i,(.L_x_30 - _Z16LU_FactorizationPdS_S_i)
        .other          _Z16LU_FactorizationPdS_S_i,@"STO_CUDA_ENTRY STV_DEFAULT"
_Z16LU_FactorizationPdS_S_i:
.text._Z16LU_FactorizationPdS_S_i:
[----:B------:R-:W0:Y:S01]  /*0000*/  LDC R1, c[0x0][0x37c] ;  /* 0x0000df00ff017b82 */ /* 0x000e220000000800 */
[----:B------:R-:W1:Y:S01]  /*0010*/  LDCU UR5, c[0x0][0x398] ;  /* 0x00007300ff0577ac */ /* 0x000e620008000800 */
[----:B------:R-:W2:Y:S01]  /*0020*/  S2R R18, SR_CTAID.Y ;  /* 0x0000000000127919 */ /* 0x000ea20000002600 */
[----:B0-----:R-:W-:Y:S01]  /*0030*/  VIADD R1, R1, 0xfffffff8 ;  /* 0xfffffff801017836 */ /* 0x001fe20000000000 */
[----:B------:R-:W0:Y:S01]  /*0040*/  LDCU UR4, c[0x0][0x2f8] ;  /* 0x00005f00ff0477ac */ /* 0x000e220008000800 */
[----:B------:R-:W3:Y:S01]  /*0050*/  S2R R3, SR_TID.Y ;  /* 0x0000000000037919 */ /* 0x000ee20000002200 */
[----:B-1----:R-:W-:Y:S02]  /*0060*/  IMAD.U32 R9, RZ, RZ, UR5 ;  /* 0x00000005ff097e24 */ /* 0x002fe4000f8e00ff */
[----:B0-----:R-:W-:-:S03]  /*0070*/  IADD3 R17, P1, PT, R1, UR4, RZ ;  /* 0x0000000401117c10 */ /* 0x001fc6000ff3e0ff */
[----:B------:R-:W-:-:S13]  /*0080*/  ISETP.GE.AND P0, PT, R9, 0x1, PT ;  /* 0x000000010900780c */ /* 0x000fda0003f06270 */
[----:B--23--:R-:W-:Y:S05]  /*0090*/  @!P0 EXIT ;  /* 0x000000000000894d */ /* 0x00cfea0003800000 */
[----:B------:R-:W0:Y:S01]  /*00a0*/  S2R R7, SR_CTAID.X ;  /* 0x0000000000077919 */ /* 0x000e220000002500 */
[----:B------:R-:W1:Y:S01]  /*00b0*/  LDC.64 R22, c[0x0][0x390] ;  /* 0x0000e400ff167b82 */ /* 0x000e620000000a00 */
[----:B------:R-:W2:Y:S01]  /*00c0*/  LDCU UR4, c[0x0][0x2fc] ;  /* 0x00005f80ff0477ac */ /* 0x000ea20008000800 */
[----:B------:R-:W-:Y:S01]  /*00d0*/  IMAD R18, R18, 0x2, R3 ;  /* 0x0000000212127824 */ /* 0x000fe200078e0203 */
[----:B------:R-:W0:Y:S01]  /*00e0*/  S2R R42, SR_TID.X ;  /* 0x00000000002a7919 */ /* 0x000e220000002100 */
[----:B------:R-:W-:Y:S01]  /*00f0*/  ISETP.NE.AND P0, PT, R9, 0x1, PT ;  /* 0x000000010900780c */ /* 0x000fe20003f05270 */
[----:B------:R-:W3:Y:S01]  /*0100*/  LDCU.64 UR36, c[0x0][0x358] ;  /* 0x00006b00ff2477ac */ /* 0x000ee20008000a00 */
[----:B------:R-:W-:Y:S02]  /*0110*/  IMAD R49, R18, R9, RZ ;  /* 0x0000000912317224 */ /* 0x000fe400078e02ff */
[----:B------:R-:W4:Y:S01]  /*0120*/  LDC.64 R24, c[0x0][0x388] ;  /* 0x0000e200ff187b82 */ /* 0x000f220000000a00 */
[----:B------:R-:W-:-:S02]  /*0130*/  IMAD.MOV.U32 R47, RZ, RZ, RZ ;  /* 0x000000ffff2f7224 */ /* 0x000fc400078e00ff */
[----:B------:R-:W-:Y:S01]  /*0140*/  IADD3 R29, PT, PT, R18, R49, RZ ;  /* 0x00000031121d7210 */ /* 0x000fe20007ffe0ff */
[----:B--2---:R-:W-:-:S04]  /*0150*/  IMAD.X R2, RZ, RZ, UR4, P1 ;  /* 0x00000004ff027e24 */ /* 0x004fc800088e06ff */
[----:B-1----:R-:W-:-:S04]  /*0160*/  IMAD.WIDE.U32 R28, R29, 0x8, R22 ;  /* 0x000000081d1c7825 */ /* 0x002fc800078e0016 */
[----:B0-----:R-:W-:-:S04]  /*0170*/  IMAD R16, R7, 0x2, R42 ;  /* 0x0000000207107824 */ /* 0x001fc800078e022a */
[C---:B------:R-:W-:Y:S02]  /*0180*/  IMAD R27, R16.reuse, R9, R18 ;  /* 0x00000009101b7224 */ /* 0x040fe400078e0212 */
[----:B------:R-:W-:Y:S02]  /*0190*/  IMAD.IADD R3, R16, 0x1, R49 ;  /* 0x0000000110037824 */ /* 0x000fe400078e0231 */
[----:B----4-:R-:W-:-:S04]  /*01a0*/  IMAD.WIDE R26, R27, 0x8, R24 ;  /* 0x000000081b1a7825 */ /* 0x010fc800078e0218 */
[----:B------:R-:W-:-:S04]  /*01b0*/  IMAD.WIDE R24, R3, 0x8, R24 ;  /* 0x0000000803187825 */ /* 0x000fc800078e0218 */
[----:B------:R-:W-:Y:S01]  /*01c0*/  IMAD.WIDE R22, R3, 0x8, R22 ;  /* 0x0000000803167825 */ /* 0x000fe200078e0216 */
[----:B---3--:R-:W-:Y:S06]  /*01d0*/  @!P0 BRA `(.L_x_4) ;  /* 0x0000000c005c8947 */ /* 0x008fec0003800000 */
[----:B------:R-:W0:Y:S01]  /*01e0*/  LDCU.64 UR4, c[0x0][0x380] ;  /* 0x00007000ff0477ac */ /* 0x000e220008000a00 */
[----:B------:R-:W-:Y:S02]  /*01f0*/  HFMA2 R5, -RZ, RZ, 0, 0 ;  /* 0x00000000ff057431 */ /* 0x000fe400000001ff */
[----:B------:R-:W-:Y:S01]  /*0200*/  IMAD.MOV.U32 R4, RZ, RZ, 0x8 ;  /* 0x00000008ff047424 */ /* 0x000fe200078e00ff */
[----:B------:R-:W-:Y:S01]  /*0210*/  LOP3.LUT R47, R9, 0x7ffffffe, RZ, 0xc0, !PT ;  /* 0x7ffffffe092f7812 */ /* 0x000fe200078ec0ff */
[----:B------:R-:W1:Y:S01]  /*0220*/  LDCU.64 UR6, c[0x0][0x390] ;  /* 0x00007200ff0677ac */ /* 0x000e620008000a00 */
[--C-:B------:R-:W-:Y:S01]  /*0230*/  IMAD.IADD R42, R42, 0x1, R9.reuse ;  /* 0x000000012a2a7824 */ /* 0x100fe200078e0209 */
[----:B------:R-:W-:Y:S01]  /*0240*/  BSSY.RECONVERGENT B7, `(.L_x_4) ;  /* 0x00000d0000077945 */ /* 0x000fe20003800200 */
[C---:B------:R-:W-:Y:S01]  /*0250*/  IMAD.IADD R41, R18.reuse, 0x1, R9 ;  /* 0x0000000112297824 */ /* 0x040fe200078e0209 */
[C---:B------:R-:W-:Y:S01]  /*0260*/  IADD3 R38, PT, PT, -R18.reuse, RZ, RZ ;  /* 0x000000ff12267210 */ /* 0x040fe20007ffe1ff */
[----:B------:R-:W-:Y:S01]  /*0270*/  IMAD R42, R7, 0x2, R42 ;  /* 0x00000002072a7824 */ /* 0x000fe200078e022a */
[----:B------:R-:W-:Y:S01]  /*0280*/  MOV R34, R49 ;  /* 0x0000003100227202 */ /* 0x000fe20000000f00 */
[----:B------:R-:W-:Y:S01]  /*0290*/  IMAD.WIDE.U32 R4, R49, 0x8, R4 ;  /* 0x0000000831047825 */ /* 0x000fe200078e0004 */
[----:B------:R-:W2:Y:S03]  /*02a0*/  LDCU UR40, c[0x0][0x398] ;  /* 0x00007300ff2877ac */ /* 0x000ea60008000800 */
[----:B------:R-:W-:Y:S01]  /*02b0*/  VIADD R40, R18, 0xffffffff ;  /* 0xffffffff12287836 */ /* 0x000fe20000000000 */
[----:B------:R-:W3:Y:S01]  /*02c0*/  LDCU.64 UR38, c[0x0][0x388] ;  /* 0x00007100ff2677ac */ /* 0x000ee20008000a00 */
[----:B------:R-:W-:Y:S01]  /*02d0*/  IMAD.MOV.U32 R39, RZ, RZ, RZ ;  /* 0x000000ffff277224 */ /* 0x000fe200078e00ff */
[C---:B0-----:R-:W-:Y:S01]  /*02e0*/  IADD3 R46, P0, PT, R4.reuse, UR4, RZ ;  /* 0x00000004042e7c10 */ /* 0x041fe2000ff1e0ff */
[----:B------:R-:W-:Y:S01]  /*02f0*/  IMAD.MOV.U32 R37, RZ, RZ, RZ ;  /* 0x000000ffff257224 */ /* 0x000fe200078e00ff */
[----:B------:R-:W0:Y:S01]  /*0300*/  LDCU UR4, c[0x0][0x398] ;  /* 0x00007300ff0477ac */ /* 0x000e220008000800 */
[----:B------:R-:W-:Y:S01]  /*0310*/  IMAD.MOV.U32 R36, RZ, RZ, 0x1 ;  /* 0x00000001ff247424 */ /* 0x000fe200078e00ff */
[----:B-1----:R-:W-:Y:S01]  /*0320*/  IADD3 R44, P1, PT, R4, UR6, RZ ;  /* 0x00000006042c7c10 */ /* 0x002fe2000ff3e0ff */
[----:B------:R-:W-:Y:S01]  /*0330*/  IMAD.MOV.U32 R35, RZ, RZ, RZ ;  /* 0x000000ffff237224 */ /* 0x000fe200078e00ff */
[C---:B------:R-:W-:Y:S01]  /*0340*/  IADD3.X R45, PT, PT, R5.reuse, UR5, RZ, P0, !PT ;  /* 0x00000005052d7c10 */ /* 0x040fe200087fe4ff */
[----:B------:R-:W-:Y:S01]  /*0350*/  IMAD.MOV.U32 R33, RZ, RZ, R16 ;  /* 0x000000ffff217224 */ /* 0x000fe200078e0010 */
[----:B------:R-:W-:Y:S01]  /*0360*/  IADD3.X R43, PT, PT, R5, UR7, RZ, P1, !PT ;  /* 0x00000007052b7c10 */ /* 0x000fe20008ffe4ff */
[----:B------:R-:W-:-:S02]  /*0370*/  IMAD.MOV.U32 R32, RZ, RZ, R18 ;  /* 0x000000ffff207224 */ /* 0x000fc400078e0012 */
[----:B------:R-:W-:Y:S02]  /*0380*/  IMAD.MOV R31, RZ, RZ, -R47 ;  /* 0x000000ffff1f7224 */ /* 0x000fe400078e0a2f */
[----:B0-23--:R-:W-:-:S07]  /*0390*/  IMAD.U32 R30, RZ, RZ, UR4 ;  /* 0x00000004ff1e7e24 */ /* 0x00dfce000f8e00ff */
.L_x_18:
[----:B------:R-:W-:Y:S01]  /*03a0*/  ISETP.GE.U32.AND P0, PT, R18, UR40, PT ;  /* 0x0000002812007c0c */ /* 0x000fe2000bf06070 */
[----:B------:R-:W-:Y:S01]  /*03b0*/  BSSY.RECONVERGENT B6, `(.L_x_5) ;  /* 0x000004f000067945 */ /* 0x000fe20003800200 */
[----:B------:R-:W-:Y:S02]  /*03c0*/  IADD3 R19, PT, PT, R36, -0x1, RZ ;  /* 0xffffffff24137810 */ /* 0x000fe40007ffe0ff */
[----:B------:R-:W-:Y:S02]  /*03d0*/  P2R R0, PR, RZ, 0x1 ;  /* 0x00000001ff007803 */ /* 0x000fe40000000000 */
[----:B------:R-:W-:-:S13]  /*03e0*/  ISETP.LT.U32.OR P0, PT, R18, R19, P0 ;  /* 0x000000131200720c */ /* 0x000fda0000701470 */
[----:B---3--:R-:W-:Y:S05]  /*03f0*/  @P0 BRA `(.L_x_6) ;  /* 0x0000000400280947 */ /* 0x008fea0003800000 */
[----:B------:R-:W-:Y:S01]  /*0400*/  MOV R48, 0x0 ;  /* 0x0000000000307802 */ /* 0x000fe20000000f00 */
[----:B------:R0:W-:Y:S01]  /*0410*/  STL [R1], R18 ;  /* 0x0000001201007387 */ /* 0x0001e20000100800 */
[----:B------:R-:W1:Y:S01]  /*0420*/  LDCU.64 UR4, c[0x4][0x8] ;  /* 0x01000100ff0477ac */ /* 0x000e620008000a00 */
[----:B------:R-:W-:Y:S01]  /*0430*/  IMAD.MOV.U32 R6, RZ, RZ, R17 ;  /* 0x000000ffff067224 */ /* 0x000fe200078e0011 */
[----:B------:R0:W2:Y:S01]  /*0440*/  LDC.64 R8, c[0x4][R48] ;  /* 0x0100000030087b82 */ /* 0x0000a20000000a00 */
[----:B------:R-:W-:Y:S02]  /*0450*/  IMAD.MOV.U32 R7, RZ, RZ, R2 ;  /* 0x000000ffff077224 */ /* 0x000fe400078e0002 */
[----:B-1----:R-:W-:Y:S02]  /*0460*/  IMAD.U32 R4, RZ, RZ, UR4 ;  /* 0x00000004ff047e24 */ /* 0x002fe4000f8e00ff */
[----:B0-----:R-:W-:-:S07]  /*0470*/  IMAD.U32 R5, RZ, RZ, UR5 ;  /* 0x00000005ff057e24 */ /* 0x001fce000f8e00ff */
[----:B------:R-:W-:-:S07]  /*0480*/  LEPC R20, `(.L_x_7) ;  /* 0x000000001014794e */ /* 0x000fce0000000000 */
[----:B--2---:R-:W-:Y:S05]  /*0490*/  CALL.ABS.NOINC R8 ;  /* 0x0000000008007343 */ /* 0x004fea0003c00000 */
.L_x_7:
[----:B------:R0:W-:Y:S01]  /*04a0*/  STL [R1], R16 ;  /* 0x0000001001007387 */ /* 0x0001e20000100800 */
[----:B------:R0:W1:Y:S01]  /*04b0*/  LDC.64 R8, c[0x4][R48] ;  /* 0x0100000030087b82 */ /* 0x0000620000000a00 */
[----:B------:R-:W2:Y:S01]  /*04c0*/  LDCU.64 UR4, c[0x4][0x10] ;  /* 0x01000200ff0477ac */ /* 0x000ea20008000a00 */
[----:B------:R-:W-:Y:S02]  /*04d0*/  IMAD.MOV.U32 R6, RZ, RZ, R17 ;  /* 0x000000ffff067224 */ /* 0x000fe400078e0011 */
[----:B------:R-:W-:Y:S01]  /*04e0*/  IMAD.MOV.U32 R7, RZ, RZ, R2 ;  /* 0x000000ffff077224 */ /* 0x000fe200078e0002 */
[----:B--2---:R-:W-:Y:S01]  /*04f0*/  MOV R4, UR4 ;  /* 0x0000000400047c02 */ /* 0x004fe20008000f00 */
[----:B0-----:R-:W-:-:S07]  /*0500*/  IMAD.U32 R5, RZ, RZ, UR5 ;  /* 0x00000005ff057e24 */ /* 0x001fce000f8e00ff */
[----:B------:R-:W-:-:S07]  /*0510*/  LEPC R20, `(.L_x_8) ;  /* 0x000000001014794e */ /* 0x000fce0000000000 */
[----:B-1----:R-:W-:Y:S05]  /*0520*/  CALL.ABS.NOINC R8 ;  /* 0x0000000008007343 */ /* 0x002fea0003c00000 */
.L_x_8:
[----:B------:R-:W-:Y:S01]  /*0530*/  ISETP.GE.AND P1, PT, R16, R19, PT ;  /* 0x000000131000720c */ /* 0x000fe20003f26270 */
[----:B------:R-:W0:-:S12]  /*0540*/  LDC.64 R6, c[0x0][0x380] ;  /* 0x0000e000ff067b82 */ /* 0x000e180000000a00 */
[----:B------:R-:W1:Y:S01]  /*0550*/  @!P1 LDC.64 R50, c[0x0][0x390] ;  /* 0x0000e400ff329b82 */ /* 0x000e620000000a00 */
[----:B------:R-:W2:Y:S01]  /*0560*/  @!P1 LDG.E.64 R4, desc[UR36][R26.64] ;  /* 0x000000241a049981 */ /* 0x000ea2000c1e1b00 */
[----:B-1----:R-:W-:-:S05]  /*0570*/  @!P1 IMAD.WIDE R50, R33, 0x8, R50 ;  /* 0x0000000821329825 */ /* 0x002fca00078e0232 */
[----:B------:R-:W2:Y:S01]  /*0580*/  @!P1 LDG.E.64 R8, desc[UR36][R50.64] ;  /* 0x0000002432089981 */ /* 0x000ea2000c1e1b00 */
[----:B0-----:R-:W-:-:S05]  /*0590*/  IMAD.WIDE R14, R33, 0x8, R6 ;  /* 0x00000008210e7825 */ /* 0x001fca00078e0206 */
[----:B------:R-:W3:Y:S01]  /*05a0*/  LDG.E.64 R12, desc[UR36][R14.64] ;  /* 0x000000240e0c7981 */ /* 0x000ee2000c1e1b00 */
[----:B------:R-:W-:Y:S01]  /*05b0*/  CS2R R10, SRZ ;  /* 0x00000000000a7805 */ /* 0x000fe2000001ff00 */
[----:B------:R-:W-:Y:S05]  /*05c0*/  WARPSYNC.ALL ;  /* 0x0000000000007948 */ /* 0x000fea0003800000 */
[----:B------:R-:W-:Y:S01]  /*05d0*/  ISETP.NE.AND P0, PT, R40, -0x1, PT ;  /* 0xffffffff2800780c */ /* 0x000fe20003f05270 */
[----:B--2---:R-:W-:Y:S01]  /*05e0*/  @!P1 DFMA R20, R8, R4, RZ ;  /* 0x000000040814922b */ /* 0x004fe200000000ff */
[----:B------:R-:W0:Y:S09]  /*05f0*/  LDC.64 R4, c[0x0][0x388] ;  /* 0x0000e200ff047b82 */ /* 0x000e320000000a00 */
[----:B------:R-:W1:Y:S08]  /*0600*/  @!P1 F2I.F64.TRUNC R20, R20 ;  /* 0x0000001400149311 */ /* 0x000e70000030d100 */
[----:B-1----:R-:W3:Y:S02]  /*0610*/  @!P1 I2F.F64 R10, R20 ;  /* 0x00000014000a9312 */ /* 0x002ee40000201c00 */
[----:B---3--:R-:W-:Y:S01]  /*0620*/  DADD R12, R12, -R10 ;  /* 0x000000000c0c7229 */ /* 0x008fe2000000080a */
[----:B0-----:R-:W-:-:S06]  /*0630*/  IMAD.WIDE.U32 R10, R32, 0x8, R4 ;  /* 0x00000008200a7825 */ /* 0x001fcc00078e0004 */
[----:B------:R0:W-:Y:S01]  /*0640*/  STG.E.64 desc[UR36][R10.64], R12 ;  /* 0x0000000c0a007986 */ /* 0x0001e2000c101b24 */
[----:B------:R-:W-:Y:S01]  /*0650*/  @!P0 IMAD.MOV.U32 R8, RZ, RZ, 0x0 ;  /* 0x00000000ff088424 */ /* 0x000fe200078e00ff */
[----:B------:R-:W-:Y:S01]  /*0660*/  @!P0 MOV R9, 0x3ff00000 ;  /* 0x3ff0000000098802 */ /* 0x000fe20000000f00 */
[----:B------:R-:W-:Y:S06]  /*0670*/  BAR.SYNC.DEFER_BLOCKING 0x0 ;  /* 0x0000000000007b1d */ /* 0x000fec0000010000 */
[----:B------:R0:W-:Y:S01]  /*0680*/  @!P0 STG.E.64 desc[UR36][R28.64], R8 ;  /* 0x000000081c008986 */ /* 0x0001e2000c101b24 */
[----:B------:R-:W-:Y:S05]  /*0690*/  @!P0 BRA `(.L_x_6) ;  /* 0x0000000000808947 */ /* 0x000fea0003800000 */
[----:B------:R-:W-:Y:S01]  /*06a0*/  IMAD.WIDE.U32 R4, R35, 0x8, R4 ;  /* 0x0000000823047825 */ /* 0x000fe200078e0004 */
[----:B0-----:R-:W2:Y:S04]  /*06b0*/  @!P1 LDG.E.64 R10, desc[UR36][R22.64] ;  /* 0x00000024160a9981 */ /* 0x001ea8000c1e1b00 */
[----:B------:R-:W2:Y:S04]  /*06c0*/  @!P1 LDG.E.64 R8, desc[UR36][R24.64] ;  /* 0x0000002418089981 */ /* 0x000ea8000c1e1b00 */
[----:B------:R-:W3:Y:S01]  /*06d0*/  LDG.E.64 R4, desc[UR36][R4.64] ;  /* 0x0000002404047981 */ /* 0x000ee2000c1e1b00 */
[----:B------:R-:W-:-:S06]  /*06e0*/  IMAD.WIDE.U32 R6, R34, 0x8, R6 ;  /* 0x0000000822067825 */ /* 0x000fcc00078e0006 */
[----:B------:R-:W4:Y:S01]  /*06f0*/  LDG.E.64 R6, desc[UR36][R6.64] ;  /* 0x0000002406067981 */ /* 0x000f22000c1e1b00 */
[----:B------:R-:W-:Y:S01]  /*0700*/  IMAD.MOV.U32 R12, RZ, RZ, 0x1 ;  /* 0x00000001ff0c7424 */ /* 0x000fe200078e00ff */
[----:B------:R-:W-:Y:S01]  /*0710*/  BSSY.RECONVERGENT B0, `(.L_x_9) ;  /* 0x0000015000007945 */ /* 0x000fe20003800200 */
[----:B---3--:R-:W0:Y:S01]  /*0720*/  MUFU.RCP64H R13, R5 ;  /* 0x00000005000d7308 */ /* 0x008e220000001800 */
[----:B--2---:R-:W-:-:S10]  /*0730*/  @!P1 DFMA R14, R10, R8, RZ ;  /* 0x000000080a0e922b */ /* 0x004fd400000000ff */
[----:B------:R-:W1:Y:S01]  /*0740*/  @!P1 F2I.F64.TRUNC R14, R14 ;  /* 0x0000000e000e9311 */ /* 0x000e62000030d100 */
[----:B0-----:R-:W-:Y:S01]  /*0750*/  DFMA R8, -R4, R12, 1 ;  /* 0x3ff000000408742b */ /* 0x001fe2000000010c */
[----:B------:R-:W-:-:S07]  /*0760*/  CS2R R10, SRZ ;  /* 0x00000000000a7805 */ /* 0x000fce000001ff00 */
[----:B------:R-:W-:Y:S01]  /*0770*/  DFMA R8, R8, R8, R8 ;  /* 0x000000080808722b */ /* 0x000fe20000000008 */
[----:B-1----:R-:W4:Y:S07]  /*0780*/  @!P1 I2F.F64 R10, R14 ;  /* 0x0000000e000a9312 */ /* 0x002f2e0000201c00 */
[----:B------:R-:W-:-:S08]  /*0790*/  DFMA R8, R12, R8, R12 ;  /* 0x000000080c08722b */ /* 0x000fd0000000000c */
[----:B------:R-:W-:Y:S02]  /*07a0*/  DFMA R12, -R4, R8, 1 ;  /* 0x3ff00000040c742b */ /* 0x000fe40000000108 */
[----:B----4-:R-:W-:-:S06]  /*07b0*/  DADD R6, R6, -R10 ;  /* 0x0000000006067229 */ /* 0x010fcc000000080a */
[----:B------:R-:W-:-:S08]  /*07c0*/  DFMA R12, R8, R12, R8 ;  /* 0x0000000c080c722b */ /* 0x000fd00000000008 */
[----:B------:R-:W-:-:S08]  /*07d0*/  DMUL R10, R6, R12 ;  /* 0x0000000c060a7228 */ /* 0x000fd00000000000 */
[----:B------:R-:W-:-:S08]  /*07e0*/  DFMA R8, -R4, R10, R6 ;  /* 0x0000000a0408722b */ /* 0x000fd00000000106 */
[----:B------:R-:W-:Y:S01]  /*07f0*/  DFMA R8, R12, R8, R10 ;  /* 0x000000080c08722b */ /* 0x000fe2000000000a */
[----:B------:R-:W-:-:S09]  /*0800*/  FSETP.GEU.AND P1, PT, |R7|, 6.5827683646048100446e-37, PT ;  /* 0x036000000700780b */ /* 0x000fd20003f2e200 */
[----:B------:R-:W-:-:S05]  /*0810*/  FFMA R0, RZ, R5, R9 ;  /* 0x00000005ff007223 */ /* 0x000fca0000000009 */
[----:B------:R-:W-:-:S13]  /*0820*/  FSETP.GT.AND P0, PT, |R0|, 1.469367938527859385e-39, PT ;  /* 0x001000000000780b */ /* 0x000fda0003f04200 */
[----:B------:R-:W-:Y:S05]  /*0830*/  @P0 BRA P1, `(.L_x_10) ;  /* 0x0000000000080947 */ /* 0x000fea0000800000 */
[----:B------:R-:W-:-:S07]  /*0840*/  MOV R0, 0x860 ;  /* 0x0000086000007802 */ /* 0x000fce0000000f00 */
[----:B------:R-:W-:Y:S05]  /*0850*/  CALL.REL.NOINC `($__internal_0_$__cuda_sm20_div_rn_f64_full) ;  /* 0x0000000c00247944 */ /* 0x000fea0003c00000 */
.L_x_10:
[----:B------:R-:W-:Y:S05]  /*0860*/  BSYNC.RECONVERGENT B0 ;  /* 0x0000000000007941 */ /* 0x000fea0003800200 */
.L_x_9:
[----:B------:R-:W0:Y:S02]  /*0870*/  LDC.64 R4, c[0x0][0x390] ;  /* 0x0000e400ff047b82 */ /* 0x000e240000000a00 */
[----:B0-----:R-:W-:-:S05]  /*0880*/  IMAD.WIDE.U32 R4, R34, 0x8, R4 ;  /* 0x0000000822047825 */ /* 0x001fca00078e0004 */
[----:B------:R1:W-:Y:S02]  /*0890*/  STG.E.64 desc[UR36][R4.64], R8 ;  /* 0x0000000804007986 */ /* 0x0003e4000c101b24 */
.L_x_6:
[----:B------:R-:W-:Y:S05]  /*08a0*/  BSYNC.RECONVERGENT B6 ;  /* 0x0000000000067941 */ /* 0x000fea0003800200 */
.L_x_5:
[C---:B------:R-:W-:Y:S01]  /*08b0*/  ISETP.GE.U32.AND P0, PT, R18.reuse, UR40, PT ;  /* 0x0000002812007c0c */ /* 0x040fe2000bf06070 */
[----:B------:R-:W-:Y:S03]  /*08c0*/  BSSY.RECONVERGENT B6, `(.L_x_11) ;  /* 0x0000052000067945 */ /* 0x000fe60003800200 */
[----:B------:R-:W-:-:S13]  /*08d0*/  ISETP.LE.U32.OR P0, PT, R18, R19, P0 ;  /* 0x000000131200720c */ /* 0x000fda0000703470 */
[----:B------:R-:W-:Y:S05]  /*08e0*/  @P0 BRA `(.L_x_12) ;  /* 0x00000004003c0947 */ /* 0x000fea0003800000 */
[----:B------:R-:W-:Y:S01]  /*08f0*/  MOV R48, 0x0 ;  /* 0x0000000000307802 */ /* 0x000fe20000000f00 */
[----:B------:R2:W-:Y:S01]  /*0900*/  STL [R1], R18 ;  /* 0x0000001201007387 */ /* 0x0005e20000100800 */
[----:B------:R-:W3:Y:S01]  /*0910*/  LDCU.64 UR4, c[0x4][0x8] ;  /* 0x01000100ff0477ac */ /* 0x000ee20008000a00 */
[----:B------:R-:W-:Y:S01]  /*0920*/  IMAD.MOV.U32 R6, RZ, RZ, R17 ;  /* 0x000000ffff067224 */ /* 0x000fe200078e0011 */
[----:B01----:R2:W0:Y:S01]  /*0930*/  LDC.64 R8, c[0x4][R48] ;  /* 0x0100000030087b82 */ /* 0x0034220000000a00 */
[----:B------:R-:W-:Y:S01]  /*0940*/  MOV R7, R2 ;  /* 0x0000000200077202 */ /* 0x000fe20000000f00 */
[----:B---3--:R-:W-:Y:S02]  /*0950*/  IMAD.U32 R4, RZ, RZ, UR4 ;  /* 0x00000004ff047e24 */ /* 0x008fe4000f8e00ff */
[----:B--2---:R-:W-:-:S07]  /*0960*/  IMAD.U32 R5, RZ, RZ, UR5 ;  /* 0x00000005ff057e24 */ /* 0x004fce000f8e00ff */
[----:B------:R-:W-:-:S07]  /*0970*/  LEPC R20, `(.L_x_13) ;  /* 0x000000001014794e */ /* 0x000fce0000000000 */
[----:B0-----:R-:W-:Y:S05]  /*0980*/  CALL.ABS.NOINC R8 ;  /* 0x0000000008007343 */ /* 0x001fea0003c00000 */
.L_x_13:
[----:B------:R0:W-:Y:S01]  /*0990*/  STL [R1], R16 ;  /* 0x0000001001007387 */ /* 0x0001e20000100800 */
[----:B------:R0:W1:Y:S01]  /*09a0*/  LDC.64 R8, c[0x4][R48] ;  /* 0x0100000030087b82 */ /* 0x0000620000000a00 */
[----:B------:R-:W2:Y:S01]  /*09b0*/  LDCU.64 UR4, c[0x4][0x10] ;  /* 0x01000200ff0477ac */ /* 0x000ea20008000a00 */
[----:B------:R-:W-:Y:S02]  /*09c0*/  IMAD.MOV.U32 R6, RZ, RZ, R17 ;  /* 0x000000ffff067224 */ /* 0x000fe400078e0011 */
[----:B------:R-:W-:Y:S02]  /*09d0*/  IMAD.MOV.U32 R7, RZ, RZ, R2 ;  /* 0x000000ffff077224 */ /* 0x000fe400078e0002 */
[----:B--2---:R-:W-:Y:S02]  /*09e0*/  IMAD.U32 R4, RZ, RZ, UR4 ;  /* 0x00000004ff047e24 */ /* 0x004fe4000f8e00ff */
[----:B0-----:R-:W-:-:S07]  /*09f0*/  IMAD.U32 R5, RZ, RZ, UR5 ;  /* 0x00000005ff057e24 */ /* 0x001fce000f8e00ff */
[----:B------:R-:W-:-:S07]  /*0a00*/  LEPC R20, `(.L_x_14) ;  /* 0x000000001014794e */ /* 0x000fce0000000000 */
[----:B-1----:R-:W-:Y:S05]  /*0a10*/  CALL.ABS.NOINC R8 ;  /* 0x0000000008007343 */ /* 0x002fea0003c00000 */
.L_x_14:
[----:B------:R-:W-:Y:S01]  /*0a20*/  ISETP.GT.AND P1, PT, R16, R19, PT ;  /* 0x000000131000720c */ /* 0x000fe20003f24270 */
[----:B------:R-:W0:-:S12]  /*0a30*/  LDC.64 R4, c[0x0][0x380] ;  /* 0x0000e000ff047b82 */ /* 0x000e180000000a00 */
[----:B------:R-:W1:Y:S01]  /*0a40*/  @!P1 LDC.64 R12, c[0x0][0x390] ;  /* 0x0000e400ff0c9b82 */ /* 0x000e620000000a00 */
[----:B------:R-:W2:Y:S01]  /*0a50*/  @!P1 LDG.E.64 R6, desc[UR36][R26.64] ;  /* 0x000000241a069981 */ /* 0x000ea2000c1e1b00 */
[----:B-1----:R-:W-:-:S05]  /*0a60*/  @!P1 IMAD.WIDE R12, R42, 0x8, R12 ;  /* 0x000000082a0c9825 */ /* 0x002fca00078e020c */
[----:B------:R-:W2:Y:S01]  /*0a70*/  @!P1 LDG.E.64 R8, desc[UR36][R12.64] ;  /* 0x000000240c089981 */ /* 0x000ea2000c1e1b00 */
[----:B0-----:R-:W-:-:S06]  /*0a80*/  IMAD.WIDE R4, R42, 0x8, R4 ;  /* 0x000000082a047825 */ /* 0x001fcc00078e0204 */
[----:B------:R-:W3:Y:S01]  /*0a90*/  LDG.E.64 R4, desc[UR36][R4.64] ;  /* 0x0000002404047981 */ /* 0x000ee2000c1e1b00 */
[----:B------:R-:W-:Y:S01]  /*0aa0*/  ISETP.NE.AND P0, PT, R38, -0x1, PT ;  /* 0xffffffff2600780c */ /* 0x000fe20003f05270 */
[----:B------:R-:W-:Y:S05]  /*0ab0*/  WARPSYNC.ALL ;  /* 0x0000000000007948 */ /* 0x000fea0003800000 */
[----:B--2---:R-:W-:Y:S01]  /*0ac0*/  @!P1 DFMA R10, R8, R6, RZ ;  /* 0x00000006080a922b */ /* 0x004fe200000000ff */
[----:B------:R-:W0:Y:S09]  /*0ad0*/  LDC.64 R6, c[0x0][0x388] ;  /* 0x0000e200ff067b82 */ /* 0x000e320000000a00 */
[----:B------:R-:W1:Y:S01]  /*0ae0*/  @!P1 F2I.F64.TRUNC R10, R10 ;  /* 0x0000000a000a9311 */ /* 0x000e62000030d100 */
[----:B------:R-:W-:-:S07]  /*0af0*/  CS2R R8, SRZ ;  /* 0x0000000000087805 */ /* 0x000fce000001ff00 */
[----:B-1----:R-:W3:Y:S01]  /*0b00*/  @!P1 I2F.F64 R8, R10 ;  /* 0x0000000a00089312 */ /* 0x002ee20000201c00 */
[----:B0-----:R-:W-:Y:S01]  /*0b10*/  IMAD.WIDE.U32 R6, R41, 0x8, R6 ;  /* 0x0000000829067825 */ /* 0x001fe200078e0006 */
[----:B---3--:R-:W-:-:S07]  /*0b20*/  DADD R8, R4, -R8 ;  /* 0x0000000004087229 */ /* 0x008fce0000000808 */
[----:B------:R0:W-:Y:S01]  /*0b30*/  STG.E.64 desc[UR36][R6.64], R8 ;  /* 0x0000000806007986 */ /* 0x0001e2000c101b24 */
[----:B------:R-:W-:Y:S06]  /*0b40*/  BAR.SYNC.DEFER_BLOCKING 0x0 ;  /* 0x0000000000007b1d */ /* 0x000fec0000010000 */
[----:B------:R-:W-:Y:S05]  /*0b50*/  @!P0 BRA `(.L_x_15) ;  /* 0x0000000000948947 */ /* 0x000fea0003800000 */
[----:B------:R-:W-:Y:S01]  /*0b60*/  IADD3 R0, P0, PT, R30, R39, RZ ;  /* 0x000000271e007210 */ /* 0x000fe20007f1e0ff */
[----:B------:R-:W2:Y:S03]  /*0b70*/  @!P1 LDG.E.64 R10, desc[UR36][R22.64] ;  /* 0x00000024160a9981 */ /* 0x000ea6000c1e1b00 */
[----:B------:R-:W-:Y:S01]  /*0b80*/  IADD3.X R3, PT, PT, RZ, R37, RZ, P0, !PT ;  /* 0x00000025ff037210 */ /* 0x000fe200007fe4ff */
[----:B0-----:R-:W2:Y:S01]  /*0b90*/  @!P1 LDG.E.64 R8, desc[UR36][R24.64] ;  /* 0x0000002418089981 */ /* 0x001ea2000c1e1b00 */
[----:B------:R-:W-:-:S04]  /*0ba0*/  LEA R4, P0, R0, UR38, 0x3 ;  /* 0x0000002600047c11 */ /* 0x000fc8000f8018ff */
[----:B------:R-:W-:-:S06]  /*0bb0*/  LEA.HI.X R5, R0, UR39, R3, 0x3, P0 ;  /* 0x0000002700057c11 */ /* 0x000fcc00080f1c03 */
[----:B------:R-:W3:Y:S01]  /*0bc0*/  LDG.E.64 R4, desc[UR36][R4.64+0x8] ;  /* 0x0000082404047981 */ /* 0x000ee2000c1e1b00 */
[----:B------:R-:W-:Y:S02]  /*0bd0*/  IMAD.MOV.U32 R6, RZ, RZ, R46 ;  /* 0x000000ffff067224 */ /* 0x000fe400078e002e */
[----:B------:R-:W-:-:S06]  /*0be0*/  IMAD.MOV.U32 R7, RZ, RZ, R45 ;  /* 0x000000ffff077224 */ /* 0x000fcc00078e002d */
[----:B------:R-:W4:Y:S01]  /*0bf0*/  LDG.E.64 R6, desc[UR36][R6.64] ;  /* 0x0000002406067981 */ /* 0x000f22000c1e1b00 */
[----:B------:R-:W-:Y:S01]  /*0c00*/  IMAD.MOV.U32 R12, RZ, RZ, 0x1 ;  /* 0x00000001ff0c7424 */ /* 0x000fe200078e00ff */
[----:B------:R-:W-:Y:S01]  /*0c10*/  BSSY.RECONVERGENT B0, `(.L_x_16) ;  /* 0x0000015000007945 */ /* 0x000fe20003800200 */
[----:B--2---:R-:W-:Y:S01]  /*0c20*/  @!P1 DFMA R14, R10, R8, RZ ;  /* 0x000000080a0e922b */ /* 0x004fe200000000ff */
[----:B---3--:R-:W0:Y:S09]  /*0c30*/  MUFU.RCP64H R13, R5 ;  /* 0x00000005000d7308 */ /* 0x008e320000001800 */
        /* <DEDUP_REMOVED lines=18> */
.L_x_17:
[----:B------:R-:W-:Y:S05]  /*0d60*/  BSYNC.RECONVERGENT B0 ;  /* 0x0000000000007941 */ /* 0x000fea0003800200 */
.L_x_16:
[----:B------:R-:W-:Y:S01]  /*0d70*/  IMAD.MOV.U32 R4, RZ, RZ, R44 ;  /* 0x000000ffff047224 */ /* 0x000fe200078e002c */
[----:B------:R-:W-:-:S05]  /*0d80*/  MOV R5, R43 ;  /* 0x0000002b00057202 */ /* 0x000fca0000000f00 */
[----:B------:R2:W-:Y:S01]  /*0d90*/  STG.E.64 desc[UR36][R4.64], R8 ;  /* 0x0000000804007986 */ /* 0x0005e2000c101b24 */
[----:B------:R-:W-:Y:S05]  /*0da0*/  BRA `(.L_x_12) ;  /* 0x00000000000c7947 */ /* 0x000fea0003800000 */
.L_x_15:
[----:B------:R-:W-:Y:S02]  /*0db0*/  IMAD.MOV.U32 R4, RZ, RZ, 0x0 ;  /* 0x00000000ff047424 */ /* 0x000fe400078e00ff */
[----:B------:R-:W-:-:S05]  /*0dc0*/  IMAD.MOV.U32 R5, RZ, RZ, 0x3ff00000 ;  /* 0x3ff00000ff057424 */ /* 0x000fca00078e00ff */
[----:B------:R3:W-:Y:S02]  /*0dd0*/  STG.E.64 desc[UR36][R28.64], R4 ;  /* 0x000000041c007986 */ /* 0x0007e4000c101b24 */
.L_x_12:
[----:B------:R-:W-:Y:S05]  /*0de0*/  BSYNC.RECONVERGENT B6 ;  /* 0x0000000000067941 */ /* 0x000fea0003800200 */
.L_x_11:
[----:B------:R-:W-:Y:S01]  /*0df0*/  IADD3 R39, P0, PT, R39, 0x2, RZ ;  /* 0x0000000227277810 */ /* 0x000fe20007f1e0ff */
[----:B------:R-:W-:Y:S01]  /*0e00*/  VIADD R31, R31, 0x2 ;  /* 0x000000021f1f7836 */ /* 0x000fe20000000000 */
[----:B------:R-:W-:Y:S01]  /*0e10*/  IADD3 R44, P2, PT, R44, 0x10, RZ ;  /* 0x000000102c2c7810 */ /* 0x000fe20007f5e0ff */
[----:B012---:R-:W-:Y:S01]  /*0e20*/  IMAD.U32 R9, RZ, RZ, UR40 ;  /* 0x00000028ff097e24 */ /* 0x007fe2000f8e00ff */
[----:B------:R-:W-:Y:S01]  /*0e30*/  IADD3 R46, P1, PT, R46, 0x10, RZ ;  /* 0x000000102e2e7810 */ /* 0x000fe20007f3e0ff */
[----:B------:R-:W-:Y:S01]  /*0e40*/  IMAD.X R37, RZ, RZ, R37, P0 ;  /* 0x000000ffff257224 */ /* 0x000fe200000e0625 */
[----:B------:R-:W-:Y:S01]  /*0e50*/  ISETP.NE.AND P0, PT, R31, RZ, PT ;  /* 0x000000ff1f00720c */ /* 0x000fe20003f05270 */
[C---:B------:R-:W-:Y:S01]  /*0e60*/  IMAD R35, R9.reuse, 0x2, R35 ;  /* 0x0000000209237824 */ /* 0x040fe200078e0223 */
[----:B------:R-:W-:Y:S01]  /*0e70*/  IADD3 R38, PT, PT, R38, 0x2, RZ ;  /* 0x0000000226267810 */ /* 0x000fe20007ffe0ff */
[----:B------:R-:W-:Y:S01]  /*0e80*/  VIADD R36, R36, 0x2 ;  /* 0x0000000224247836 */ /* 0x000fe20000000000 */
[----:B------:R-:W-:Y:S01]  /*0e90*/  IADD3.X R45, PT, PT, RZ, R45, RZ, P1, !PT ;  /* 0x0000002dff2d7210 */ /* 0x000fe20000ffe4ff */
[----:B------:R-:W-:Y:S01]  /*0ea0*/  VIADD R40, R40, 0xfffffffe ;  /* 0xfffffffe28287836 */ /* 0x000fe20000000000 */
[----:B------:R-:W-:Y:S01]  /*0eb0*/  LEA R42, R9, R42, 0x1 ;  /* 0x0000002a092a7211 */ /* 0x000fe200078e08ff */
[----:B------:R-:W-:-:S02]  /*0ec0*/  VIADD R34, R34, 0x2 ;  /* 0x0000000222227836 */ /* 0x000fc40000000000 */
[----:B------:R-:W-:Y:S02]  /*0ed0*/  IMAD.X R43, RZ, RZ, R43, P2 ;  /* 0x000000ffff2b7224 */ /* 0x000fe400010e062b */
[C---:B------:R-:W-:Y:S02]  /*0ee0*/  IMAD R30, R9.reuse, 0x2, R30 ;  /* 0x00000002091e7824 */ /* 0x040fe400078e021e */
[C---:B------:R-:W-:Y:S02]  /*0ef0*/  IMAD R41, R9.reuse, 0x2, R41 ;  /* 0x0000000209297824 */ /* 0x040fe400078e0229 */
[C---:B------:R-:W-:Y:S02]  /*0f00*/  IMAD R32, R9.reuse, 0x2, R32 ;  /* 0x0000000209207824 */ /* 0x040fe400078e0220 */
[----:B------:R-:W-:Y:S02]  /*0f10*/  IMAD R33, R9, 0x2, R33 ;  /* 0x0000000209217824 */ /* 0x000fe400078e0221 */
[----:B------:R-:W-:Y:S01]  /*0f20*/  VIADD R35, R35, 0x2 ;  /* 0x0000000223237836 */ /* 0x000fe20000000000 */
[----:B------:R-:W-:Y:S06]  /*0f30*/  @P0 BRA `(.L_x_18) ;  /* 0xfffffff400180947 */ /* 0x000fec000383ffff */
[----:B------:R-:W-:Y:S05]  /*0f40*/  BSYNC.RECONVERGENT B7 ;  /* 0x0000000000077941 */ /* 0x000fea0003800200 */
.L_x_4:
[C---:B------:R-:W-:Y:S02]  /*0f50*/  ISETP.GE.U32.AND P0, PT, R18.reuse, R47, PT ;  /* 0x0000002f1200720c */ /* 0x040fe40003f06070 */
[----:B------:R-:W-:Y:S02]  /*0f60*/  LOP3.LUT R0, R9, 0x1, RZ, 0xc0, !PT ;  /* 0x0000000109007812 */ /* 0x000fe400078ec0ff */
[----:B------:R-:W-:-:S04]  /*0f70*/  ISETP.LT.U32.AND P0, PT, R18, R9, P0 ;  /* 0x000000091200720c */ /* 0x000fc80000701070 */
[----:B------:R-:W-:-:S13]  /*0f80*/  ISETP.NE.U32.OR P0, PT, R0, 0x1, !P0 ;  /* 0x000000010000780c */ /* 0x000fda0004705470 */
[----:B------:R-:W-:Y:S05]  /*0f90*/  @P0 EXIT ;  /* 0x000000000000094d */ /* 0x000fea0003800000 */
[----:B------:R-:W-:Y:S01]  /*0fa0*/  MOV R19, 0x0 ;  /* 0x0000000000137802 */ /* 0x000fe20000000f00 */
[----:B------:R0:W-:Y:S01]  /*0fb0*/  STL [R1], R18 ;  /* 0x0000001201007387 */ /* 0x0001e20000100800 */
[----:B------:R-:W3:Y:S01]  /*0fc0*/  LDCU.64 UR4, c[0x4][0x8] ;  /* 0x01000100ff0477ac */ /* 0x000ee20008000a00 */
[----:B------:R-:W-:Y:S01]  /*0fd0*/  IMAD.MOV.U32 R6, RZ, RZ, R17 ;  /* 0x000000ffff067224 */ /* 0x000fe200078e0011 */
[----:B------:R0:W1:Y:S01]  /*0fe0*/  LDC.64 R8, c[0x4][R19] ;  /* 0x0100000013087b82 */ /* 0x0000620000000a00 */
[----:B------:R-:W-:Y:S02]  /*0ff0*/  IMAD.MOV.U32 R7, RZ, RZ, R2 ;  /* 0x000000ffff077224 */ /* 0x000fe400078e0002 */
[----:B---3--:R-:W-:Y:S01]  /*1000*/  IMAD.U32 R4, RZ, RZ, UR4 ;  /* 0x00000004ff047e24 */ /* 0x008fe2000f8e00ff */
[----:B0-----:R-:W-:-:S07]  /*1010*/  MOV R5, UR5 ;  /* 0x0000000500057c02 */ /* 0x001fce0008000f00 */
[----:B------:R-:W-:-:S07]  /*1020*/  LEPC R20, `(.L_x_19) ;  /* 0x000000001014794e */ /* 0x000fce0000000000 */
[----:B-1----:R-:W-:Y:S05]  /*1030*/  CALL.ABS.NOINC R8 ;  /* 0x0000000008007343 */ /* 0x002fea0003c00000 */
.L_x_19:
[----:B------:R0:W-:Y:S01]  /*1040*/  STL [R1], R16 ;  /* 0x0000001001007387 */ /* 0x0001e20000100800 */
[----:B------:R0:W1:Y:S01]  /*1050*/  LDC.64 R8, c[0x4][R19] ;  /* 0x0100000013087b82 */ /* 0x0000620000000a00 */
[----:B------:R-:W2:Y:S01]  /*1060*/  LDCU.64 UR4, c[0x4][0x10] ;  /* 0x01000200ff0477ac */ /* 0x000ea20008000a00 */
[----:B------:R-:W-:Y:S01]  /*1070*/  MOV R6, R17 ;  /* 0x0000001100067202 */ /* 0x000fe20000000f00 */
[----:B------:R-:W-:Y:S02]  /*1080*/  IMAD.MOV.U32 R7, RZ, RZ, R2 ;  /* 0x000000ffff077224 */ /* 0x000fe400078e0002 */
[----:B--2---:R-:W-:Y:S02]  /*1090*/  IMAD.U32 R4, RZ, RZ, UR4 ;  /* 0x00000004ff047e24 */ /* 0x004fe4000f8e00ff */
[----:B0-----:R-:W-:-:S07]  /*10a0*/  IMAD.U32 R5, RZ, RZ, UR5 ;  /* 0x00000005ff057e24 */ /* 0x001fce000f8e00ff */
[----:B------:R-:W-:-:S07]  /*10b0*/  LEPC R20, `(.L_x_20) ;  /* 0x000000001014794e */ /* 0x000fce0000000000 */
[----:B-1----:R-:W-:Y:S05]  /*10c0*/  CALL.ABS.NOINC R8 ;  /* 0x0000000008007343 */ /* 0x002fea0003c00000 */
.L_x_20:
[----:B------:R-:W-:Y:S01]  /*10d0*/  ISETP.GE.AND P0, PT, R16, R47, PT ;  /* 0x0000002f1000720c */ /* 0x000fe20003f06270 */
[----:B------:R-:W0:Y:S08]  /*10e0*/  LDC R0, c[0x0][0x398] ;  /* 0x0000e600ff007b82 */ /* 0x000e300000000800 */
[----:B------:R-:W1:Y:S04]  /*10f0*/  LDC.64 R10, c[0x0][0x380] ;  /* 0x0000e000ff0a7b82 */ /* 0x000e680000000a00 */
[----:B------:R-:W2:Y:S04]  /*1100*/  @!P0 LDG.E.64 R26, desc[UR36][R26.64] ;  /* 0x000000241a1a8981 */ /* 0x000ea8000c1e1b00 */
[----:B------:R-:W3:Y:S01]  /*1110*/  @!P0 LDC.64 R4, c[0x0][0x390] ;  /* 0x0000e400ff048b82 */ /* 0x000ee20000000a00 */
[----:B0-----:R-:W-:-:S07]  /*1120*/  IMAD R9, R47, R0, R16 ;  /* 0x000000002f097224 */ /* 0x001fce00078e0210 */
[----:B------:R-:W0:Y:S01]  /*1130*/  LDC.64 R12, c[0x0][0x388] ;  /* 0x0000e200ff0c7b82 */ /* 0x000e220000000a00 */
[----:B---3--:R-:W-:-:S06]  /*1140*/  @!P0 IMAD.WIDE R4, R9, 0x8, R4 ;  /* 0x0000000809048825 */ /* 0x008fcc00078e0204 */
[----:B------:R-:W2:Y:S01]  /*1150*/  @!P0 LDG.E.64 R4, desc[UR36][R4.64] ;  /* 0x0000002404048981 */ /* 0x000ea2000c1e1b00 */
[----:B-1----:R-:W-:-:S06]  /*1160*/  IMAD.WIDE R8, R9, 0x8, R10 ;  /* 0x0000000809087825 */ /* 0x002fcc00078e020a */
[----:B------:R-:W3:Y:S01]  /*1170*/  LDG.E.64 R8, desc[UR36][R8.64] ;  /* 0x0000002408087981 */ /* 0x000ee2000c1e1b00 */
[----:B------:R-:W-:Y:S02]  /*1180*/  CS2R R2, SRZ ;  /* 0x0000000000027805 */ /* 0x000fe4000001ff00 */
[C---:B------:R-:W-:Y:S01]  /*1190*/  ISETP.NE.AND P1, PT, R47.reuse, R18, PT ;  /* 0x000000122f00720c */ /* 0x040fe20003f25270 */
[----:B------:R-:W-:Y:S01]  /*11a0*/  IMAD R15, R47, R0, R18 ;  /* 0x000000002f0f7224 */ /* 0x000fe200078e0212 */
[----:B------:R-:W-:Y:S05]  /*11b0*/  WARPSYNC.ALL ;  /* 0x0000000000007948 */ /* 0x000fea0003800000 */
[----:B--2---:R-:W-:-:S10]  /*11c0*/  @!P0 DFMA R6, R4, R26, RZ ;  /* 0x0000001a0406822b */ /* 0x004fd400000000ff */
[----:B------:R-:W1:Y:S08]  /*11d0*/  @!P0 F2I.F64.TRUNC R6, R6 ;  /* 0x0000000600068311 */ /* 0x000e70000030d100 */
[----:B-1----:R-:W3:Y:S01]  /*11e0*/  @!P0 I2F.F64 R2, R6 ;  /* 0x0000000600028312 */ /* 0x002ee20000201c00 */
[----:B0-----:R-:W-:Y:S01]  /*11f0*/  IMAD.WIDE.U32 R4, R15, 0x8, R12 ;  /* 0x000000080f047825 */ /* 0x001fe200078e000c */
[----:B---3--:R-:W-:-:S07]  /*1200*/  DADD R2, R8, -R2 ;  /* 0x0000000008027229 */ /* 0x008fce0000000802 */
[----:B------:R0:W-:Y:S01]  /*1210*/  STG.E.64 desc[UR36][R4.64], R2 ;  /* 0x0000000204007986 */ /* 0x0001e2000c101b24 */
[----:B------:R-:W-:Y:S06]  /*1220*/  BAR.SYNC.DEFER_BLOCKING 0x0 ;  /* 0x0000000000007b1d */ /* 0x000fec0000010000 */
[----:B------:R-:W-:Y:S05]  /*1230*/  @!P1 BRA `(.L_x_21) ;  /* 0x00000000009c9947 */ /* 0x000fea0003800000 */
[----:B0-----:R-:W-:Y:S01]  /*1240*/  IMAD R5, R47, R0, R47 ;  /* 0x000000002f057224 */ /* 0x001fe200078e022f */
[----:B------:R-:W2:Y:S03]  /*1250*/  @!P0 LDG.E.64 R22, desc[UR36][R22.64] ;  /* 0x0000002416168981 */ /* 0x000ea6000c1e1b00 */
[----:B------:R-:W-:Y:S01]  /*1260*/  IMAD.WIDE.U32 R4, R5, 0x8, R12 ;  /* 0x0000000805047825 */ /* 0x000fe200078e000c */
[----:B------:R-:W2:Y:S05]  /*1270*/  @!P0 LDG.E.64 R24, desc[UR36][R24.64] ;  /* 0x0000002418188981 */ /* 0x000eaa000c1e1b00 */
[----:B------:R-:W3:Y:S01]  /*1280*/  LDG.E.64 R4, desc[UR36][R4.64] ;  /* 0x0000002404047981 */ /* 0x000ee2000c1e1b00 */
[----:B------:R-:W-:-:S04]  /*1290*/  IMAD.IADD R47, R49, 0x1, R47 ;  /* 0x00000001312f7824 */ /* 0x000fc800078e022f */
[----:B------:R-:W-:-:S06]  /*12a0*/  IMAD.WIDE.U32 R8, R47, 0x8, R10 ;  /* 0x000000082f087825 */ /* 0x000fcc00078e000a */
[----:B------:R-:W4:Y:S01]  /*12b0*/  LDG.E.64 R8, desc[UR36][R8.64] ;  /* 0x0000002408087981 */ /* 0x000f22000c1e1b00 */
[----:B------:R-:W-:Y:S01]  /*12c0*/  IMAD.MOV.U32 R10, RZ, RZ, 0x1 ;  /* 0x00000001ff0a7424 */ /* 0x000fe200078e00ff */
[----:B------:R-:W-:Y:S01]  /*12d0*/  BSSY.RECONVERGENT B0, `(.L_x_22) ;  /* 0x0000019000007945 */ /* 0x000fe20003800200 */
[----:B---3--:R-:W0:Y:S01]  /*12e0*/  MUFU.RCP64H R11, R5 ;  /* 0x00000005000b7308 */ /* 0x008e220000001800 */
[----:B--2---:R-:W-:-:S07]  /*12f0*/  @!P0 DFMA R6, R22, R24, RZ ;  /* 0x000000181606822b */ /* 0x004fce00000000ff */
[----:B------:R-:W1:Y:S01]  /*1300*/  @!P0 F2I.F64.TRUNC R0, R6 ;  /* 0x0000000600008311 */ /* 0x000e62000030d100 */
[----:B0-----:R-:W-:-:S08]  /*1310*/  DFMA R2, -R4, R10, 1 ;  /* 0x3ff000000402742b */ /* 0x001fd0000000010a */
[----:B------:R-:W-:Y:S01]  /*1320*/  DFMA R12, R2, R2, R2 ;  /* 0x00000002020c722b */ /* 0x000fe20000000002 */
[----:B------:R-:W-:-:S07]  /*1330*/  CS2R R2, SRZ ;  /* 0x0000000000027805 */ /* 0x000fce000001ff00 */
[----:B------:R-:W-:Y:S01]  /*1340*/  DFMA R12, R10, R12, R10 ;  /* 0x0000000c0a0c722b */ /* 0x000fe2000000000a */
[----:B-1----:R-:W4:Y:S07]  /*1350*/  @!P0 I2F.F64 R2, R0 ;  /* 0x0000000000028312 */ /* 0x002f2e0000201c00 */
        /* <DEDUP_REMOVED lines=10> */
[----:B------:R-:W-:Y:S01]  /*1400*/  MOV R6, R8 ;  /* 0x0000000800067202 */ /* 0x000fe20000000f00 */
[----:B------:R-:W-:Y:S01]  /*1410*/  IMAD.MOV.U32 R7, RZ, RZ, R9 ;  /* 0x000000ffff077224 */ /* 0x000fe200078e0009 */
[----:B------:R-:W-:-:S07]  /*1420*/  MOV R0, 0x1440 ;  /* 0x0000144000007802 */ /* 0x000fce0000000f00 */
[----:B------:R-:W-:Y:S05]  /*1430*/  CALL.REL.NOINC `($__internal_0_$__cuda_sm20_div_rn_f64_full) ;  /* 0x00000000002c7944 */ /* 0x000fea0003c00000 */
[----:B------:R-:W-:Y:S02]  /*1440*/  IMAD.MOV.U32 R2, RZ, RZ, R8 ;  /* 0x000000ffff027224 */ /* 0x000fe400078e0008 */
[----:B------:R-:W-:-:S07]  /*1450*/  IMAD.MOV.U32 R3, RZ, RZ, R9 ;  /* 0x000000ffff037224 */ /* 0x000fce00078e0009 */
.L_x_23:
[----:B------:R-:W-:Y:S05]  /*1460*/  BSYNC.RECONVERGENT B0 ;  /* 0x0000000000007941 */ /* 0x000fea0003800200 */
.L_x_22:
[----:B------:R-:W0:Y:S02]  /*1470*/  LDC.64 R4, c[0x0][0x390] ;  /* 0x0000e400ff047b82 */ /* 0x000e240000000a00 */
[----:B0-----:R-:W-:-:S05]  /*1480*/  IMAD.WIDE.U32 R4, R47, 0x8, R4 ;  /* 0x000000082f047825 */ /* 0x001fca00078e0004 */
[----:B------:R-:W-:Y:S01]  /*1490*/  STG.E.64 desc[UR36][R4.64], R2 ;  /* 0x0000000204007986 */ /* 0x000fe2000c101b24 */
[----:B------:R-:W-:Y:S05]  /*14a0*/  EXIT ;  /* 0x000000000000794d */ /* 0x000fea0003800000 */
.L_x_21:
[----:B0-----:R-:W-:Y:S01]  /*14b0*/  MOV R2, 0x0 ;  /* 0x0000000000027802 */ /* 0x001fe20000000f00 */
[----:B------:R-:W-:-:S05]  /*14c0*/  IMAD.MOV.U32 R3, RZ, RZ, 0x3ff00000 ;  /* 0x3ff00000ff037424 */ /* 0x000fca00078e00ff */
[----:B------:R-:W-:Y:S01]  /*14d0*/  STG.E.64 desc[UR36][R28.64], R2 ;  /* 0x000000021c007986 */ /* 0x000fe2000c101b24 */
[----:B------:R-:W-:Y:S05]  /*14e0*/  EXIT ;  /* 0x000000000000794d */ /* 0x000fea0003800000 */
        .weak           $__internal_0_$__cuda_sm20_div_rn_f64_full
        .type           $__internal_0_$__cuda_sm20_div_rn_f64_full,@function
        .size           $__internal_0_$__cuda_sm20_div_rn_f64_full,(.L_x_30 - $__internal_0_$__cuda_sm20_div_rn_f64_full)
$__internal_0_$__cuda_sm20_div_rn_f64_full:
[C---:B------:R-:W-:Y:S01]  /*14f0*/  FSETP.GEU.AND P0, PT, |R5|.reuse, 1.469367938527859385e-39, PT ;  /* 0x001000000500780b */ /* 0x040fe20003f0e200 */
[----:B------:R-:W-:Y:S01]  /*1500*/  IMAD.MOV.U32 R10, RZ, RZ, 0x1 ;  /* 0x00000001ff0a7424 */ /* 0x000fe200078e00ff */
[----:B------:R-:W-:Y:S01]  /*1510*/  LOP3.LUT R20, R5, 0x800fffff, RZ, 0xc0, !PT ;  /* 0x800fffff05147812 */ /* 0x000fe200078ec0ff */
[----:B------:R-:W-:Y:S01]  /*1520*/  IMAD.MOV.U32 R14, RZ, RZ, R6 ;  /* 0x000000ffff0e7224 */ /* 0x000fe200078e0006 */
[C---:B------:R-:W-:Y:S01]  /*1530*/  FSETP.GEU.AND P2, PT, |R7|.reuse, 1.469367938527859385e-39, PT ;  /* 0x001000000700780b */ /* 0x040fe20003f4e200 */
[----:B------:R-:W-:Y:S01]  /*1540*/  BSSY.RECONVERGENT B1, `(.L_x_24) ;  /* 0x0000052000017945 */ /* 0x000fe20003800200 */
[----:B------:R-:W-:Y:S01]  /*1550*/  LOP3.LUT R21, R20, 0x3ff00000, RZ, 0xfc, !PT ;  /* 0x3ff0000014157812 */ /* 0x000fe200078efcff */
[----:B------:R-:W-:Y:S01]  /*1560*/  IMAD.MOV.U32 R20, RZ, RZ, R4 ;  /* 0x000000ffff147224 */ /* 0x000fe200078e0004 */
[----:B------:R-:W-:Y:S02]  /*1570*/  LOP3.LUT R3, R7, 0x7ff00000, RZ, 0xc0, !PT ;  /* 0x7ff0000007037812 */ /* 0x000fe400078ec0ff */
[----:B------:R-:W-:-:S02]  /*1580*/  LOP3.LUT R50, R5, 0x7ff00000, RZ, 0xc0, !PT ;  /* 0x7ff0000005327812 */ /* 0x000fc400078ec0ff */
[----:B------:R-:W-:Y:S01]  /*1590*/  MOV R48, 0x1ca00000 ;  /* 0x1ca0000000307802 */ /* 0x000fe20000000f00 */
[----:B------:R-:W-:Y:S01]  /*15a0*/  @!P0 DMUL R20, R4, 8.98846567431157953865e+307 ;  /* 0x7fe0000004148828 */ /* 0x000fe20000000000 */
[----:B------:R-:W-:-:S03]  /*15b0*/  ISETP.GE.U32.AND P1, PT, R3, R50, PT ;  /* 0x000000320300720c */ /* 0x000fc60003f26070 */
[----:B------:R-:W-:Y:S02]  /*15c0*/  @!P2 LOP3.LUT R12, R5, 0x7ff00000, RZ, 0xc0, !PT ;  /* 0x7ff00000050ca812 */ /* 0x000fe400078ec0ff */
[----:B------:R-:W0:Y:S01]  /*15d0*/  MUFU.RCP64H R11, R21 ;  /* 0x00000015000b7308 */ /* 0x000e220000001800 */
[----:B------:R-:W-:Y:S02]  /*15e0*/  SEL R15, R48, 0x63400000, !P1 ;  /* 0x63400000300f7807 */ /* 0x000fe40004800000 */
[----:B------:R-:W-:Y:S02]  /*15f0*/  @!P2 ISETP.GE.U32.AND P3, PT, R3, R12, PT ;  /* 0x0000000c0300a20c */ /* 0x000fe40003f66070 */
[----:B------:R-:W-:Y:S02]  /*1600*/  LOP3.LUT R15, R15, 0x800fffff, R7, 0xf8, !PT ;  /* 0x800fffff0f0f7812 */ /* 0x000fe400078ef807 */
[----:B------:R-:W-:Y:S01]  /*1610*/  @!P0 LOP3.LUT R50, R21, 0x7ff00000, RZ, 0xc0, !PT ;  /* 0x7ff0000015328812 */ /* 0x000fe200078ec0ff */
[----:B0-----:R-:W-:-:S08]  /*1620*/  DFMA R8, R10, -R20, 1 ;  /* 0x3ff000000a08742b */ /* 0x001fd00000000814 */
[----:B------:R-:W-:-:S08]  /*1630*/  DFMA R8, R8, R8, R8 ;  /* 0x000000080808722b */ /* 0x000fd00000000008 */
[----:B------:R-:W-:Y:S01]  /*1640*/  DFMA R8, R10, R8, R10 ;  /* 0x000000080a08722b */ /* 0x000fe2000000000a */
[----:B------:R-:W-:Y:S01]  /*1650*/  @!P2 SEL R11, R48, 0x63400000, !P3 ;  /* 0x63400000300ba807 */ /* 0x000fe20005800000 */
[----:B------:R-:W-:-:S03]  /*1660*/  @!P2 IMAD.MOV.U32 R10, RZ, RZ, RZ ;  /* 0x000000ffff0aa224 */ /* 0x000fc600078e00ff */
[----:B------:R-:W-:-:S03]  /*1670*/  @!P2 LOP3.LUT R11, R11, 0x80000000, R7, 0xf8, !PT ;  /* 0x800000000b0ba812 */ /* 0x000fc600078ef807 */
[----:B------:R-:W-:Y:S01]  /*1680*/  DFMA R12, R8, -R20, 1 ;  /* 0x3ff00000080c742b */ /* 0x000fe20000000814 */
[----:B------:R-:W-:-:S06]  /*1690*/  @!P2 LOP3.LUT R11, R11, 0x100000, RZ, 0xfc, !PT ;  /* 0x001000000b0ba812 */ /* 0x000fcc00078efcff */
[----:B------:R-:W-:Y:S02]  /*16a0*/  @!P2 DFMA R14, R14, 2, -R10 ;  /* 0x400000000e0ea82b */ /* 0x000fe4000000080a */
[----:B------:R-:W-:-:S08]  /*16b0*/  DFMA R12, R8, R12, R8 ;  /* 0x0000000c080c722b */ /* 0x000fd00000000008 */
[----:B------:R-:W-:-:S08]  /*16c0*/  DMUL R10, R12, R14 ;  /* 0x0000000e0c0a7228 */ /* 0x000fd00000000000 */
[----:B------:R-:W-:-:S08]  /*16d0*/  DFMA R8, R10, -R20, R14 ;  /* 0x800000140a08722b */ /* 0x000fd0000000000e */
[----:B------:R-:W-:Y:S01]  /*16e0*/  DFMA R8, R12, R8, R10 ;  /* 0x000000080c08722b */ /* 0x000fe2000000000a */
[----:B------:R-:W-:Y:S01]  /*16f0*/  IMAD.MOV.U32 R13, RZ, RZ, R3 ;  /* 0x000000ffff0d7224 */ /* 0x000fe200078e0003 */
[----:B------:R-:W-:-:S04]  /*1700*/  @!P2 LOP3.LUT R13, R15, 0x7ff00000, RZ, 0xc0, !PT ;  /* 0x7ff000000f0da812 */ /* 0x000fc800078ec0ff */
[----:B------:R-:W-:-:S04]  /*1710*/  IADD3 R10, PT, PT, R13, -0x1, RZ ;  /* 0xffffffff0d0a7810 */ /* 0x000fc80007ffe0ff */
[----:B------:R-:W-:Y:S01]  /*1720*/  ISETP.GT.U32.AND P0, PT, R10, 0x7feffffe, PT ;  /* 0x7feffffe0a00780c */ /* 0x000fe20003f04070 */
[----:B------:R-:W-:-:S05]  /*1730*/  VIADD R10, R50, 0xffffffff ;  /* 0xffffffff320a7836 */ /* 0x000fca0000000000 */
[----:B------:R-:W-:-:S13]  /*1740*/  ISETP.GT.U32.OR P0, PT, R10, 0x7feffffe, P0 ;  /* 0x7feffffe0a00780c */ /* 0x000fda0000704470 */
[----:B------:R-:W-:Y:S05]  /*1750*/  @P0 BRA `(.L_x_25) ;  /* 0x00000000006c0947 */ /* 0x000fea0003800000 */
[----:B------:R-:W-:-:S04]  /*1760*/  LOP3.LUT R10, R5, 0x7ff00000, RZ, 0xc0, !PT ;  /* 0x7ff00000050a7812 */ /* 0x000fc800078ec0ff */
[CC--:B------:R-:W-:Y:S02]  /*1770*/  VIADDMNMX R6, R3.reuse, -R10.reuse, 0xb9600000, !PT ;  /* 0xb960000003067446 */ /* 0x0c0fe4000780090a */
[----:B------:R-:W-:Y:S02]  /*1780*/  ISETP.GE.U32.AND P0, PT, R3, R10, PT ;  /* 0x0000000a0300720c */ /* 0x000fe40003f06070 */
[----:B------:R-:W-:Y:S02]  /*1790*/  VIMNMX R3, PT, PT, R6, 0x46a00000, PT ;  /* 0x46a0000006037848 */ /* 0x000fe40003fe0100 */
[----:B------:R-:W-:Y:S02]  /*17a0*/  SEL R48, R48, 0x63400000, !P0 ;  /* 0x6340000030307807 */ /* 0x000fe40004000000 */
[----:B------:R-:W-:-:S03]  /*17b0*/  MOV R6, RZ ;  /* 0x000000ff00067202 */ /* 0x000fc60000000f00 */
[----:B------:R-:W-:-:S04]  /*17c0*/  IMAD.IADD R3, R3, 0x1, -R48 ;  /* 0x0000000103037824 */ /* 0x000fc800078e0a30 */
[----:B------:R-:W-:-:S06]  /*17d0*/  VIADD R7, R3, 0x7fe00000 ;  /* 0x7fe0000003077836 */ /* 0x000fcc0000000000 */
[----:B------:R-:W-:-:S10]  /*17e0*/  DMUL R10, R8, R6 ;  /* 0x00000006080a7228 */ /* 0x000fd40000000000 */
[----:B------:R-:W-:-:S13]  /*17f0*/  FSETP.GTU.AND P0, PT, |R11|, 1.469367938527859385e-39, PT ;  /* 0x001000000b00780b */ /* 0x000fda0003f0c200 */
[----:B------:R-:W-:Y:S05]  /*1800*/  @P0 BRA `(.L_x_26) ;  /* 0x0000000000940947 */ /* 0x000fea0003800000 */
[----:B------:R-:W-:Y:S01]  /*1810*/  DFMA R14, R8, -R20, R14 ;  /* 0x80000014080e722b */ /* 0x000fe2000000000e */
[----:B------:R-:W-:-:S09]  /*1820*/  IMAD.MOV.U32 R6, RZ, RZ, RZ ;  /* 0x000000ffff067224 */ /* 0x000fd200078e00ff */
[C---:B------:R-:W-:Y:S02]  /*1830*/  FSETP.NEU.AND P0, PT, R15.reuse, RZ, PT ;  /* 0x000000ff0f00720b */ /* 0x040fe40003f0d000 */
[----:B------:R-:W-:-:S04]  /*1840*/  LOP3.LUT R13, R15, 0x80000000, R5, 0x48, !PT ;  /* 0x800000000f0d7812 */ /* 0x000fc800078e4805 */
[----:B------:R-:W-:-:S07]  /*1850*/  LOP3.LUT R7, R13, R7, RZ, 0xfc, !PT ;  /* 0x000000070d077212 */ /* 0x000fce00078efcff */
[----:B------:R-:W-:Y:S05]  /*1860*/  @!P0 BRA `(.L_x_26) ;  /* 0x00000000007c8947 */ /* 0x000fea0003800000 */
[----:B------:R-:W-:Y:S01]  /*1870*/  IMAD.MOV R5, RZ, RZ, -R3 ;  /* 0x000000ffff057224 */ /* 0x000fe200078e0a03 */
[----:B------:R-:W-:Y:S01]  /*1880*/  DMUL.RP R6, R8, R6 ;  /* 0x0000000608067228 */ /* 0x000fe20000008000 */
[----:B------:R-:W-:Y:S01]  /*1890*/  IMAD.MOV.U32 R4, RZ, RZ, RZ ;  /* 0x000000ffff047224 */ /* 0x000fe200078e00ff */
[----:B------:R-:W-:-:S05]  /*18a0*/  IADD3 R3, PT, PT, -R3, -0x43300000, RZ ;  /* 0xbcd0000003037810 */ /* 0x000fca0007ffe1ff */
[----:B------:R-:W-:-:S03]  /*18b0*/  DFMA R4, R10, -R4, R8 ;  /* 0x800000040a04722b */ /* 0x000fc60000000008 */
[----:B------:R-:W-:-:S07]  /*18c0*/  LOP3.LUT R13, R7, R13, RZ, 0x3c, !PT ;  /* 0x0000000d070d7212 */ /* 0x000fce00078e3cff */
[----:B------:R-:W-:-:S04]  /*18d0*/  FSETP.NEU.AND P0, PT, |R5|, R3, PT ;  /* 0x000000030500720b */ /* 0x000fc80003f0d200 */
[----:B------:R-:W-:Y:S02]  /*18e0*/  FSEL R10, R6, R10, !P0 ;  /* 0x0000000a060a7208 */ /* 0x000fe40004000000 */
[----:B------:R-:W-:Y:S01]  /*18f0*/  FSEL R11, R13, R11, !P0 ;  /* 0x0000000b0d0b7208 */ /* 0x000fe20004000000 */
[----:B------:R-:W-:Y:S06]  /*1900*/  BRA `(.L_x_26) ;  /* 0x0000000000547947 */ /* 0x000fec0003800000 */
.L_x_25:
[----:B------:R-:W-:-:S14]  /*1910*/  DSETP.NAN.AND P0, PT, R6, R6, PT ;  /* 0x000000060600722a */ /* 0x000fdc0003f08000 */
[----:B------:R-:W-:Y:S05]  /*1920*/  @P0 BRA `(.L_x_27) ;  /* 0x0000000000440947 */ /* 0x000fea0003800000 */
[----:B------:R-:W-:-:S14]  /*1930*/  DSETP.NAN.AND P0, PT, R4, R4, PT ;  /* 0x000000040400722a */ /* 0x000fdc0003f08000 */
[----:B------:R-:W-:Y:S05]  /*1940*/  @P0 BRA `(.L_x_28) ;  /* 0x0000000000300947 */ /* 0x000fea0003800000 */
[----:B------:R-:W-:Y:S01]  /*1950*/  ISETP.NE.AND P0, PT, R13, R50, PT ;  /* 0x000000320d00720c */ /* 0x000fe20003f05270 */
[----:B------:R-:W-:Y:S01]  /*1960*/  IMAD.MOV.U32 R11, RZ, RZ, -0x80000 ;  /* 0xfff80000ff0b7424 */ /* 0x000fe200078e00ff */
[----:B------:R-:W-:-:S11]  /*1970*/  MOV R10, 0x0 ;  /* 0x00000000000a7802 */ /* 0x000fd60000000f00 */
[----:B------:R-:W-:Y:S05]  /*1980*/  @!P0 BRA `(.L_x_26) ;  /* 0x0000000000348947 */ /* 0x000fea0003800000 */
[----:B------:R-:W-:Y:S02]  /*1990*/  ISETP.NE.AND P0, PT, R13, 0x7ff00000, PT ;  /* 0x7ff000000d00780c */ /* 0x000fe40003f05270 */
[----:B------:R-:W-:Y:S02]  /*19a0*/  LOP3.LUT R11, R7, 0x80000000, R5, 0x48, !PT ;  /* 0x80000000070b7812 */ /* 0x000fe400078e4805 */
[----:B------:R-:W-:-:S13]  /*19b0*/  ISETP.EQ.OR P0, PT, R50, RZ, !P0 ;  /* 0x000000ff3200720c */ /* 0x000fda0004702670 */
[----:B------:R-:W-:Y:S01]  /*19c0*/  @P0 LOP3.LUT R3, R11, 0x7ff00000, RZ, 0xfc, !PT ;  /* 0x7ff000000b030812 */ /* 0x000fe200078efcff */
[----:B------:R-:W-:Y:S02]  /*19d0*/  @!P0 IMAD.MOV.U32 R10, RZ, RZ, RZ ;  /* 0x000000ffff0a8224 */ /* 0x000fe400078e00ff */
[----:B------:R-:W-:Y:S01]  /*19e0*/  @P0 IMAD.MOV.U32 R10, RZ, RZ, RZ ;  /* 0x000000ffff0a0224 */ /* 0x000fe200078e00ff */
[----:B------:R-:W-:Y:S01]  /*19f0*/  @P0 MOV R11, R3 ;  /* 0x00000003000b0202 */ /* 0x000fe20000000f00 */
[----:B------:R-:W-:Y:S06]  /*1a00*/  BRA `(.L_x_26) ;  /* 0x0000000000147947 */ /* 0x000fec0003800000 */
.L_x_28:
[----:B------:R-:W-:Y:S01]  /*1a10*/  LOP3.LUT R11, R5, 0x80000, RZ, 0xfc, !PT ;  /* 0x00080000050b7812 */ /* 0x000fe200078efcff */
[----:B------:R-:W-:Y:S01]  /*1a20*/  IMAD.MOV.U32 R10, RZ, RZ, R4 ;  /* 0x000000ffff0a7224 */ /* 0x000fe200078e0004 */
[----:B------:R-:W-:Y:S06]  /*1a30*/  BRA `(.L_x_26) ;  /* 0x0000000000087947 */ /* 0x000fec0003800000 */
.L_x_27:
[----:B------:R-:W-:Y:S01]  /*1a40*/  LOP3.LUT R11, R7, 0x80000, RZ, 0xfc, !PT ;  /* 0x00080000070b7812 */ /* 0x000fe200078efcff */
[----:B------:R-:W-:-:S07]  /*1a50*/  IMAD.MOV.U32 R10, RZ, RZ, R6 ;  /* 0x000000ffff0a7224 */ /* 0x000fce00078e0006 */
.L_x_26:
[----:B------:R-:W-:Y:S05]  /*1a60*/  BSYNC.RECONVERGENT B1 ;  /* 0x0000000000017941 */ /* 0x000fea0003800200 */
.L_x_24:
[----:B------:R-:W-:Y:S01]  /*1a70*/  IMAD.MOV.U32 R4, RZ, RZ, R0 ;  /* 0x000000ffff047224 */ /* 0x000fe200078e0000 */
[----:B------:R-:W-:Y:S01]  /*1a80*/  MOV R9, R11 ;  /* 0x0000000b00097202 */ /* 0x000fe20000000f00 */
[----:B------:R-:W-:Y:S02]  /*1a90*/  IMAD.MOV.U32 R5, RZ, RZ, 0x0 ;  /* 0x00000000ff057424 */ /* 0x000fe400078e00ff */
[----:B------:R-:W-:Y:S02]  /*1aa0*/  IMAD.MOV.U32 R8, RZ, RZ, R10 ;  /* 0x000000ffff087224 */ /* 0x000fe400078e000a */
[----:B------:R-:W-:Y:S05]  /*1ab0*/  RET.REL.NODEC R4 `(_Z16LU_FactorizationPdS_S_i) ;  /* 0xffffffe404507950 */ /* 0x000fea0003c3ffff */
.L_x_29:
        /* <DEDUP_REMOVED lines=12> */
.L_x_30:


//--------------------- .nv.global.init           --------------------------
	.section	.nv.global.init,"aw",@progbits
.nv.global.init:
	.type		$str,@object
	.size		$str,($str$1 - $str)
$str:
        /*0000*/ 	.byte	0x20, 0x72, 0x6f, 0x77, 0x20, 0x69, 0x73, 0x20, 0x25, 0x64, 0x0a, 0x20, 0x00
	.type		$str$1,@object
	.size		$str$1,($str$3 - $str$1)
$str$1:
        /*000d*/ 	.byte	0x20, 0x63, 0x6f, 0x6c, 0x20, 0x20, 0x69, 0x73, 0x20, 0x25, 0x64, 0x20, 0x0a, 0x00
	.type		$str$3,@object
	.size		$str$3,($str$2 - $str$3)
$str$3:
        /*001b*/ 	.byte	0x20, 0x79, 0x20, 0x63, 0x6f, 0x6c, 0x20, 0x20, 0x69, 0x73, 0x20, 0x25, 0x64, 0x20, 0x0a, 0x00
	.type		$str$2,@object
	.size		$str$2,(.L_2 - $str$2)
$str$2:
        /*002b*/ 	.byte	0x20, 0x79, 0x20, 0x72, 0x6f, 0x77, 0x20, 0x69, 0x73, 0x20, 0x25, 0x64, 0x20, 0x25, 0x64, 0x20
        /*003b*/ 	.byte	0x0a, 0x20, 0x00
.L_2:


//--------------------- .nv.shared.reserved.0     --------------------------
	.section	.nv.shared.reserved.0,"aw",@nobits
	.weak		__nv_reservedSMEM_offset_0_alias
	.size		__nv_reservedSMEM_offset_0_alias, 0, 64
	.other		__nv_reservedSMEM_offset_0_alias,@"STO_CUDA_RESERVED_SHARED STV_DEFAULT"
__nv_reservedSMEM_offset_0_alias:
	.zero		0
	.zero		64


//--------------------- .nv.constant0._Z11calculate_yPdS_S_i --------------------------
	.section	.nv.constant0._Z11calculate_yPdS_S_i,"a",@progbits
	.sectionflags	@""
	.align	4
.nv.constant0._Z11calculate_yPdS_S_i:
	.zero		924


//--------------------- .nv.constant0._Z16LU_FactorizationPdS_S_i --------------------------
	.section	.nv.constant0._Z16LU_FactorizationPdS_S_i,"a",@progbits
	.sectionflags	@""
	.align	4
.nv.constant0._Z16LU_FactorizationPdS_S_i:
	.zero		924


//--------------------- SYMBOLS --------------------------

	.type		.nv.reservedSmem.offset0,@object
	.size		.nv.reservedSmem.offset0,0x4
	.type		vprintf,@function
